	.headerflags	@"EF_CUDA_TEXMODE_UNIFIED EF_CUDA_64BIT_ADDRESS EF_CUDA_ACCELERATORS EF_CUDA_SM90 EF_CUDA_VIRTUAL_SM(EF_CUDA_SM90)"
	.elftype	@"ET_EXEC"


//--------------------- .nv.info                  --------------------------
	.section	.nv.info,"",@"SHT_CUDA_INFO"
	.align	4


	//----- nvinfo : EIATTR_REGCOUNT
	.align		4
        /*0000*/ 	.byte	0x04, 0x2f
        /*0002*/ 	.short	(.L_2 - .L_1)
	.align		4
.L_1:
        /*0004*/ 	.word	index@(_attn_fwd_ws_pipelined_pingpong)
        /*0008*/ 	.word	0x000000a8


	//----- nvinfo : EIATTR_FRAME_SIZE
	.align		4
.L_2:
        /*000c*/ 	.byte	0x04, 0x11
        /*000e*/ 	.short	(.L_4 - .L_3)
	.align		4
.L_3:
        /*0010*/ 	.word	index@(_attn_fwd_ws_pipelined_pingpong)
        /*0014*/ 	.word	0x00000000


	//----- nvinfo : EIATTR_MIN_STACK_SIZE
	.align		4
.L_4:
        /*0018*/ 	.byte	0x04, 0x12
        /*001a*/ 	.short	(.L_6 - .L_5)
	.align		4
.L_5:
        /*001c*/ 	.word	index@(_attn_fwd_ws_pipelined_pingpong)
        /*0020*/ 	.word	0x00000000
.L_6:


//--------------------- .nv.info._attn_fwd_ws_pipelined_pingpong --------------------------
	.section	.nv.info._attn_fwd_ws_pipelined_pingpong,"",@"SHT_CUDA_INFO"
	.sectionflags	@""
	.align	4


	//----- nvinfo : EIATTR_CUDA_API_VERSION
	.align		4
        /*0000*/ 	.byte	0x04, 0x37
        /*0002*/ 	.short	(.L_8 - .L_7)
.L_7:
        /*0004*/ 	.word	0x00000080


	//----- nvinfo : EIATTR_KPARAM_INFO
	.align		4
.L_8:
        /*0008*/ 	.byte	0x04, 0x17
        /*000a*/ 	.short	(.L_10 - .L_9)
.L_9:
        /*000c*/ 	.word	0x00000000
        /*0010*/ 	.short	0x001a
        /*0012*/ 	.short	0x0318
        /*0014*/ 	.byte	0x00, 0xf4, 0x21, 0x00


	//----- nvinfo : EIATTR_KPARAM_INFO
	.align		4
.L_10:
        /*0018*/ 	.byte	0x04, 0x17
        /*001a*/ 	.short	(.L_12 - .L_11)
.L_11:
        /*001c*/ 	.word	0x00000000
        /*0020*/ 	.short	0x0019
        /*0022*/ 	.short	0x0310
        /*0024*/ 	.byte	0x00, 0xf4, 0x21, 0x00


	//----- nvinfo : EIATTR_KPARAM_INFO
	.align		4
.L_12:
        /*0028*/ 	.byte	0x04, 0x17
        /*002a*/ 	.short	(.L_14 - .L_13)
.L_13:
        /*002c*/ 	.word	0x00000000
        /*0030*/ 	.short	0x0018
        /*0032*/ 	.short	0x0308
        /*0034*/ 	.byte	0x00, 0xf0, 0x11, 0x00


	//----- nvinfo : EIATTR_KPARAM_INFO
	.align		4
.L_14:
        /*0038*/ 	.byte	0x04, 0x17
        /*003a*/ 	.short	(.L_16 - .L_15)
.L_15:
        /*003c*/ 	.word	0x00000000
        /*0040*/ 	.short	0x0017
        /*0042*/ 	.short	0x0300
        /*0044*/ 	.byte	0x00, 0xf0, 0x21, 0x00


	//----- nvinfo : EIATTR_KPARAM_INFO
	.align		4
.L_16:
        /*0048*/ 	.byte	0x04, 0x17
        /*004a*/ 	.short	(.L_18 - .L_17)
.L_17:
        /*004c*/ 	.word	0x00000000
        /*0050*/ 	.short	0x0016
        /*0052*/ 	.short	0x02f8
        /*0054*/ 	.byte	0x00, 0xf0, 0x21, 0x00


	//----- nvinfo : EIATTR_KPARAM_INFO
	.align		4
.L_18:
        /*0058*/ 	.byte	0x04, 0x17
        /*005a*/ 	.short	(.L_20 - .L_19)
.L_19:
        /*005c*/ 	.word	0x00000000
        /*0060*/ 	.short	0x0015
        /*0062*/ 	.short	0x02f4
        /*0064*/ 	.byte	0x00, 0xf0, 0x11, 0x00


	//----- nvinfo : EIATTR_KPARAM_INFO
	.align		4
.L_20:
        /*0068*/ 	.byte	0x04, 0x17
        /*006a*/ 	.short	(.L_22 - .L_21)
.L_21:
        /*006c*/ 	.word	0x00000000
        /*0070*/ 	.short	0x0014
        /*0072*/ 	.short	0x02f0
        /*0074*/ 	.byte	0x00, 0xf0, 0x11, 0x00


	//----- nvinfo : EIATTR_KPARAM_INFO
	.align		4
.L_22:
        /*0078*/ 	.byte	0x04, 0x17
        /*007a*/ 	.short	(.L_24 - .L_23)
.L_23:
        /*007c*/ 	.word	0x00000000
        /*0080*/ 	.short	0x0013
        /*0082*/ 	.short	0x0270
        /*0084*/ 	.byte	0x00, 0xf0, 0x01, 0x02


	//----- nvinfo : EIATTR_KPARAM_INFO
	.align		4
.L_24:
        /*0088*/ 	.byte	0x04, 0x17
        /*008a*/ 	.short	(.L_26 - .L_25)
.L_25:
        /*008c*/ 	.word	0x00000000
        /*0090*/ 	.short	0x0012
        /*0092*/ 	.short	0x0240
        /*0094*/ 	.byte	0x00, 0xf0, 0x21, 0x00


	//----- nvinfo : EIATTR_KPARAM_INFO
	.align		4
.L_26:
        /*0098*/ 	.byte	0x04, 0x17
        /*009a*/ 	.short	(.L_28 - .L_27)
.L_27:
        /*009c*/ 	.word	0x00000000
        /*00a0*/ 	.short	0x0011
        /*00a2*/ 	.short	0x0238
        /*00a4*/ 	.byte	0x00, 0xf0, 0x21, 0x00


	//----- nvinfo : EIATTR_KPARAM_INFO
	.align		4
.L_28:
        /*00a8*/ 	.byte	0x04, 0x17
        /*00aa*/ 	.short	(.L_30 - .L_29)
.L_29:
        /*00ac*/ 	.word	0x00000000
        /*00b0*/ 	.short	0x0010
        /*00b2*/ 	.short	0x0234
        /*00b4*/ 	.byte	0x00, 0xf0, 0x11, 0x00


	//----- nvinfo : EIATTR_KPARAM_INFO
	.align		4
.L_30:
        /*00b8*/ 	.byte	0x04, 0x17
        /*00ba*/ 	.short	(.L_32 - .L_31)
.L_31:
        /*00bc*/ 	.word	0x00000000
        /*00c0*/ 	.short	0x000f
        /*00c2*/ 	.short	0x0230
        /*00c4*/ 	.byte	0x00, 0xf0, 0x11, 0x00


	//----- nvinfo : EIATTR_KPARAM_INFO
	.align		4
.L_32:
        /*00c8*/ 	.byte	0x04, 0x17
        /*00ca*/ 	.short	(.L_34 - .L_33)
.L_33:
        /*00cc*/ 	.word	0x00000000
        /*00d0*/ 	.short	0x000e
        /*00d2*/ 	.short	0x01b0
        /*00d4*/ 	.byte	0x00, 0xf0, 0x01, 0x02


	//----- nvinfo : EIATTR_KPARAM_INFO
	.align		4
.L_34:
        /*00d8*/ 	.byte	0x04, 0x17
        /*00da*/ 	.short	(.L_36 - .L_35)
.L_35:
        /*00dc*/ 	.word	0x00000000
        /*00e0*/ 	.short	0x000d
        /*00e2*/ 	.short	0x0180
        /*00e4*/ 	.byte	0x00, 0xf0, 0x21, 0x00


	//----- nvinfo : EIATTR_KPARAM_INFO
	.align		4
.L_36:
        /*00e8*/ 	.byte	0x04, 0x17
        /*00ea*/ 	.short	(.L_38 - .L_37)
.L_37:
        /*00ec*/ 	.word	0x00000000
        /*00f0*/ 	.short	0x000c
        /*00f2*/ 	.short	0x0178
        /*00f4*/ 	.byte	0x00, 0xf0, 0x21, 0x00


	//----- nvinfo : EIATTR_KPARAM_INFO
	.align		4
.L_38:
        /*00f8*/ 	.byte	0x04, 0x17
        /*00fa*/ 	.short	(.L_40 - .L_39)
.L_39:
        /*00fc*/ 	.word	0x00000000
        /*0100*/ 	.short	0x000b
        /*0102*/ 	.short	0x0174
        /*0104*/ 	.byte	0x00, 0xf0, 0x11, 0x00


	//----- nvinfo : EIATTR_KPARAM_INFO
	.align		4
.L_40:
        /*0108*/ 	.byte	0x04, 0x17
        /*010a*/ 	.short	(.L_42 - .L_41)
.L_41:
        /*010c*/ 	.word	0x00000000
        /*0110*/ 	.short	0x000a
        /*0112*/ 	.short	0x0170
        /*0114*/ 	.byte	0x00, 0xf0, 0x11, 0x00


	//----- nvinfo : EIATTR_KPARAM_INFO
	.align		4
.L_42:
        /*0118*/ 	.byte	0x04, 0x17
        /*011a*/ 	.short	(.L_44 - .L_43)
.L_43:
        /*011c*/ 	.word	0x00000000
        /*0120*/ 	.short	0x0009
        /*0122*/ 	.short	0x00f0
        /*0124*/ 	.byte	0x00, 0xf0, 0x01, 0x02


	//----- nvinfo : EIATTR_KPARAM_INFO
	.align		4
.L_44:
        /*0128*/ 	.byte	0x04, 0x17
        /*012a*/ 	.short	(.L_46 - .L_45)
.L_45:
        /*012c*/ 	.word	0x00000000
        /*0130*/ 	.short	0x0008
        /*0132*/ 	.short	0x00c0
        /*0134*/ 	.byte	0x00, 0xf0, 0x21, 0x00


	//----- nvinfo : EIATTR_KPARAM_INFO
	.align		4
.L_46:
        /*0138*/ 	.byte	0x04, 0x17
        /*013a*/ 	.short	(.L_48 - .L_47)
.L_47:
        /*013c*/ 	.word	0x00000000
        /*0140*/ 	.short	0x0007
        /*0142*/ 	.short	0x00b8
        /*0144*/ 	.byte	0x00, 0xf0, 0x21, 0x00


	//----- nvinfo : EIATTR_KPARAM_INFO
	.align		4
.L_48:
        /*0148*/ 	.byte	0x04, 0x17
        /*014a*/ 	.short	(.L_50 - .L_49)
.L_49:
        /*014c*/ 	.word	0x00000000
        /*0150*/ 	.short	0x0006
        /*0152*/ 	.short	0x00b4
        /*0154*/ 	.byte	0x00, 0xf0, 0x11, 0x00


	//----- nvinfo : EIATTR_KPARAM_INFO
	.align		4
.L_50:
        /*0158*/ 	.byte	0x04, 0x17
        /*015a*/ 	.short	(.L_52 - .L_51)
.L_51:
        /*015c*/ 	.word	0x00000000
        /*0160*/ 	.short	0x0005
        /*0162*/ 	.short	0x00b0
        /*0164*/ 	.byte	0x00, 0xf0, 0x11, 0x00


	//----- nvinfo : EIATTR_KPARAM_INFO
	.align		4
.L_52:
        /*0168*/ 	.byte	0x04, 0x17
        /*016a*/ 	.short	(.L_54 - .L_53)
.L_53:
        /*016c*/ 	.word	0x00000000
        /*0170*/ 	.short	0x0004
        /*0172*/ 	.short	0x0030
        /*0174*/ 	.byte	0x00, 0xf0, 0x01, 0x02


	//----- nvinfo : EIATTR_KPARAM_INFO
	.align		4
.L_54:
        /*0178*/ 	.byte	0x04, 0x17
        /*017a*/ 	.short	(.L_56 - .L_55)
.L_55:
        /*017c*/ 	.word	0x00000000
        /*0180*/ 	.short	0x0003
        /*0182*/ 	.short	0x0014
        /*0184*/ 	.byte	0x00, 0xf0, 0x11, 0x00


	//----- nvinfo : EIATTR_KPARAM_INFO
	.align		4
.L_56:
        /*0188*/ 	.byte	0x04, 0x17
        /*018a*/ 	.short	(.L_58 - .L_57)
.L_57:
        /*018c*/ 	.word	0x00000000
        /*0190*/ 	.short	0x0002
        /*0192*/ 	.short	0x0010
        /*0194*/ 	.byte	0x00, 0xf0, 0x11, 0x00


	//----- nvinfo : EIATTR_KPARAM_INFO
	.align		4
.L_58:
        /*0198*/ 	.byte	0x04, 0x17
        /*019a*/ 	.short	(.L_60 - .L_59)
.L_59:
        /*019c*/ 	.word	0x00000000
        /*01a0*/ 	.short	0x0001
        /*01a2*/ 	.short	0x0008
        /*01a4*/ 	.byte	0x00, 0xf4, 0x21, 0x00


	//----- nvinfo : EIATTR_KPARAM_INFO
	.align		4
.L_60:
        /*01a8*/ 	.byte	0x04, 0x17
        /*01aa*/ 	.short	(.L_62 - .L_61)
.L_61:
        /*01ac*/ 	.word	0x00000000
        /*01b0*/ 	.short	0x0000
        /*01b2*/ 	.short	0x0000
        /*01b4*/ 	.byte	0x00, 0xf0, 0x11, 0x00


	//----- nvinfo : EIATTR_SPARSE_MMA_MASK
	.align		4
.L_62:
        /*01b8*/ 	.byte	0x03, 0x50
        /*01ba*/ 	.short	0x0000


	//----- nvinfo : EIATTR_MAXREG_COUNT
	.align		4
        /*01bc*/ 	.byte	0x03, 0x1b
        /*01be*/ 	.short	0x00a8


	//----- nvinfo : EIATTR_INT_WARP_WIDE_INSTR_OFFSETS
	.align		4
        /*01c0*/ 	.byte	0x04, 0x31
        /*01c2*/ 	.short	(.L_64 - .L_63)


	//   ....[0]....
.L_63:
        /*01c4*/ 	.word	0x00005cc0


	//   ....[1]....
        /*01c8*/ 	.word	0x00006240


	//   ....[2]....
        /*01cc*/ 	.word	0x0000c820


	//   ....[3]....
        /*01d0*/ 	.word	0x0000c8e0


	//   ....[4]....
        /*01d4*/ 	.word	0x0000cb20


	//   ....[5]....
        /*01d8*/ 	.word	0x0000cb30


	//   ....[6]....
        /*01dc*/ 	.word	0x0000cb40


	//   ....[7]....
        /*01e0*/ 	.word	0x0000cb50


	//   ....[8]....
        /*01e4*/ 	.word	0x0000cb60


	//   ....[9]....
        /*01e8*/ 	.word	0x0000cba0


	//   ....[10]....
        /*01ec*/ 	.word	0x0000cbe0


	//   ....[11]....
        /*01f0*/ 	.word	0x0000cdb0


	//   ....[12]....
        /*01f4*/ 	.word	0x0000cdc0


	//   ....[13]....
        /*01f8*/ 	.word	0x0000cde0


	//   ....[14]....
        /*01fc*/ 	.word	0x0000ce10


	//   ....[15]....
        /*0200*/ 	.word	0x0000cfe0


	//   ....[16]....
        /*0204*/ 	.word	0x0000cff0


	//   ....[17]....
        /*0208*/ 	.word	0x0000d000


	//   ....[18]....
        /*020c*/ 	.word	0x0000d0d0


	//   ....[19]....
        /*0210*/ 	.word	0x0000d2c0


	//   ....[20]....
        /*0214*/ 	.word	0x0000d310


	//   ....[21]....
        /*0218*/ 	.word	0x0000d3e0


	//   ....[22]....
        /*021c*/ 	.word	0x0000d430


	//----- nvinfo : EIATTR_COOP_GROUP_MASK_REGIDS
	.align		4
.L_64:
        /*0220*/ 	.byte	0x04, 0x29
        /*0222*/ 	.short	(.L_66 - .L_65)


	//   ....[0]....
.L_65:
        /*0224*/ 	.word	0xffffffff


	//   ....[1]....
        /*0228*/ 	.word	0xffffffff


	//   ....[2]....
        /*022c*/ 	.word	0xffffffff


	//   ....[3]....
        /*0230*/ 	.word	0xffffffff


	//   ....[4]....
        /*0234*/ 	.word	0xffffffff


	//   ....[5]....
        /*0238*/ 	.word	0xffffffff


	//   ....[6]....
        /*023c*/ 	.word	0xffffffff


	//   ....[7]....
        /*0240*/ 	.word	0xffffffff


	//   ....[8]....
        /*0244*/ 	.word	0xffffffff


	//   ....[9]....
        /*0248*/ 	.word	0xffffffff


	//   ....[10]....
        /*024c*/ 	.word	0xffffffff


	//   ....[11]....
        /*0250*/ 	.word	0xffffffff


	//   ....[12]....
        /*0254*/ 	.word	0xffffffff


	//   ....[13]....
        /*0258*/ 	.word	0xffffffff


	//   ....[14]....
        /*025c*/ 	.word	0xffffffff


	//   ....[15]....
        /*0260*/ 	.word	0xffffffff


	//   ....[16]....
        /*0264*/ 	.word	0xffffffff


	//   ....[17]....
        /*0268*/ 	.word	0xffffffff


	//   ....[18]....
        /*026c*/ 	.word	0xffffffff


	//   ....[19]....
        /*0270*/ 	.word	0xffffffff


	//   ....[20]....
        /*0274*/ 	.word	0xffffffff


	//   ....[21]....
        /*0278*/ 	.word	0xffffffff


	//   ....[22]....
        /*027c*/ 	.word	0xffffffff


	//   ....[23]....
        /*0280*/ 	.word	0xffffffff


	//   ....[24]....
        /*0284*/ 	.word	0xffffffff


	//   ....[25]....
        /*0288*/ 	.word	0xffffffff


	//   ....[26]....
        /*028c*/ 	.word	0xffffffff


	//   ....[27]....
        /*0290*/ 	.word	0xffffffff


	//   ....[28]....
        /*0294*/ 	.word	0xffffffff


	//   ....[29]....
        /*0298*/ 	.word	0xffffffff


	//   ....[30]....
        /*029c*/ 	.word	0xffffffff


	//   ....[31]....
        /*02a0*/ 	.word	0xffffffff


	//   ....[32]....
        /*02a4*/ 	.word	0xffffffff


	//   ....[33]....
        /*02a8*/ 	.word	0xffffffff


	//   ....[34]....
        /*02ac*/ 	.word	0xffffffff


	//   ....[35]....
        /*02b0*/ 	.word	0xffffffff


	//   ....[36]....
        /*02b4*/ 	.word	0xffffffff


	//   ....[37]....
        /*02b8*/ 	.word	0xffffffff


	//   ....[38]....
        /*02bc*/ 	.word	0xffffffff


	//   ....[39]....
        /*02c0*/ 	.word	0xffffffff


	//   ....[40]....
        /*02c4*/ 	.word	0xffffffff


	//   ....[41]....
        /*02c8*/ 	.word	0xffffffff


	//   ....[42]....
        /*02cc*/ 	.word	0xffffffff


	//   ....[43]....
        /*02d0*/ 	.word	0xffffffff


	//   ....[44]....
        /*02d4*/ 	.word	0xffffffff


	//----- nvinfo : EIATTR_COOP_GROUP_INSTR_OFFSETS
	.align		4
.L_66:
        /*02d8*/ 	.byte	0x04, 0x28
        /*02da*/ 	.short	(.L_68 - .L_67)


	//   ....[0]....
.L_67:
        /*02dc*/ 	.word	0x00000110


	//   ....[1]....
        /*02e0*/ 	.word	0x00000190


	//   ....[2]....
        /*02e4*/ 	.word	0x000009d0


	//   ....[3]....
        /*02e8*/ 	.word	0x000009f0


	//   ....[4]....
        /*02ec*/ 	.word	0x00000ef0


	//   ....[5]....
        /*02f0*/ 	.word	0x00000f50


	//   ....[6]....
        /*02f4*/ 	.word	0x000018a0


	//   ....[7]....
        /*02f8*/ 	.word	0x000018b0


	//   ....[8]....
        /*02fc*/ 	.word	0x000018c0


	//   ....[9]....
        /*0300*/ 	.word	0x00001910


	//   ....[10]....
        /*0304*/ 	.word	0x00001940


	//   ....[11]....
        /*0308*/ 	.word	0x00002dd0


	//   ....[12]....
        /*030c*/ 	.word	0x00002e10


	//   ....[13]....
        /*0310*/ 	.word	0x000033a0


	//   ....[14]....
        /*0314*/ 	.word	0x00003400


	//   ....[15]....
        /*0318*/ 	.word	0x00003ed0


	//   ....[16]....
        /*031c*/ 	.word	0x00003f00


	//   ....[17]....
        /*0320*/ 	.word	0x00003f40


	//   ....[18]....
        /*0324*/ 	.word	0x00003fa0


	//   ....[19]....
        /*0328*/ 	.word	0x00006580


	//   ....[20]....
        /*032c*/ 	.word	0x000065f0


	//   ....[21]....
        /*0330*/ 	.word	0x00006600


	//   ....[22]....
        /*0334*/ 	.word	0x00006660


	//   ....[23]....
        /*0338*/ 	.word	0x00006ea0


	//   ....[24]....
        /*033c*/ 	.word	0x00006ec0


	//   ....[25]....
        /*0340*/ 	.word	0x000073c0


	//   ....[26]....
        /*0344*/ 	.word	0x00007420


	//   ....[27]....
        /*0348*/ 	.word	0x00007d10


	//   ....[28]....
        /*034c*/ 	.word	0x00007d60


	//   ....[29]....
        /*0350*/ 	.word	0x00007da0


	//   ....[30]....
        /*0354*/ 	.word	0x00007db0


	//   ....[31]....
        /*0358*/ 	.word	0x00007df0


	//   ....[32]....
        /*035c*/ 	.word	0x000092a0


	//   ....[33]....
        /*0360*/ 	.word	0x000092e0


	//   ....[34]....
        /*0364*/ 	.word	0x00009880


	//   ....[35]....
        /*0368*/ 	.word	0x000098e0


	//   ....[36]....
        /*036c*/ 	.word	0x0000a380


	//   ....[37]....
        /*0370*/ 	.word	0x0000a3b0


	//   ....[38]....
        /*0374*/ 	.word	0x0000a400


	//   ....[39]....
        /*0378*/ 	.word	0x0000a460


	//   ....[40]....
        /*037c*/ 	.word	0x0000ca40


	//   ....[41]....
        /*0380*/ 	.word	0x0000ced0


	//   ....[42]....
        /*0384*/ 	.word	0x0000cf00


	//   ....[43]....
        /*0388*/ 	.word	0x0000d470


	//   ....[44]....
        /*038c*/ 	.word	0x0000d620


	//----- nvinfo : EIATTR_REG_RECONFIG
	.align		4
.L_68:
        /*0390*/ 	.byte	0x01, 0x54
	.zero		2


	//----- nvinfo : EIATTR_MBARRIER_INSTR_OFFSETS
	.align		4
        /*0394*/ 	.byte	0x04, 0x39
        /*0396*/ 	.short	(.L_70 - .L_69)


	//   ....[0]....
.L_69:
        /*0398*/ 	.word	0x000001a0
        /*039c*/ 	.word	0x000000ff
        /*03a0*/ 	.word	0x00030000
        /*03a4*/ 	.short	0x010a
        /*03a6*/ 	.byte	0x07
	.zero		1


	//   ....[1]....
        /*03a8*/ 	.word	0x000001c0
        /*03ac*/ 	.word	0x000000ff
        /*03b0*/ 	.word	0x00030020
        /*03b4*/ 	.short	0x010a
        /*03b6*/ 	.byte	0x07
	.zero		1


	//   ....[2]....
        /*03b8*/ 	.word	0x000018d0
        /*03bc*/ 	.word	0x000000ff
        /*03c0*/ 	.word	0x00030010
        /*03c4*/ 	.short	0x0101
        /*03c6*/ 	.byte	0x07
	.zero		1


	//   ....[3]....
        /*03c8*/ 	.word	0x000022a0
        /*03cc*/ 	.word	0x000000ff
        /*03d0*/ 	.word	0x00030020
        /*03d4*/ 	.short	0x010a
        /*03d6*/ 	.byte	0x2d
	.zero		1


	//   ....[4]....
        /*03d8*/ 	.word	0x00002650
        /*03dc*/ 	.word	0x000000ff
        /*03e0*/ 	.word	0x00030040
        /*03e4*/ 	.short	0x010a
        /*03e6*/ 	.byte	0x16
	.zero		1


	//   ....[5]....
        /*03e8*/ 	.word	0x00002c40
        /*03ec*/ 	.word	0x000000ff
        /*03f0*/ 	.word	0x00030010
        /*03f4*/ 	.short	0x0101
        /*03f6*/ 	.byte	0x2d
	.zero		1


	//   ....[6]....
        /*03f8*/ 	.word	0x00002e20
        /*03fc*/ 	.word	0x000000ff
        /*0400*/ 	.word	0x00030030
        /*0404*/ 	.short	0x0101
        /*0406*/ 	.byte	0x16
	.zero		1


	//   ....[7]....
        /*0408*/ 	.word	0x000045e0
        /*040c*/ 	.word	0x000000ff
        /*0410*/ 	.word	0x00030040
        /*0414*/ 	.short	0x010a
        /*0416*/ 	.byte	0x0b
	.zero		1


	//   ....[8]....
        /*0418*/ 	.word	0x00005470
        /*041c*/ 	.word	0x000000ff
        /*0420*/ 	.word	0x00030030
        /*0424*/ 	.short	0x0101
        /*0426*/ 	.byte	0x0b
	.zero		1


	//   ....[9]....
        /*0428*/ 	.word	0x00006670
        /*042c*/ 	.word	0x000000ff
        /*0430*/ 	.word	0x00030008
        /*0434*/ 	.short	0x010a
        /*0436*/ 	.byte	0x07
	.zero		1


	//   ....[10]....
        /*0438*/ 	.word	0x00006690
        /*043c*/ 	.word	0x000000ff
        /*0440*/ 	.word	0x00030020
        /*0444*/ 	.short	0x010a
        /*0446*/ 	.byte	0x07
	.zero		1


	//   ....[11]....
        /*0448*/ 	.word	0x00007de0
        /*044c*/ 	.word	0x000000ff
        /*0450*/ 	.word	0x00030010
        /*0454*/ 	.short	0x0101
        /*0456*/ 	.byte	0x07
	.zero		1


	//   ....[12]....
        /*0458*/ 	.word	0x00008770
        /*045c*/ 	.word	0x000000ff
        /*0460*/ 	.word	0x00030020
        /*0464*/ 	.short	0x010a
        /*0466*/ 	.byte	0x29
	.zero		1


	//   ....[13]....
        /*0468*/ 	.word	0x00008b20
        /*046c*/ 	.word	0x000000ff
        /*0470*/ 	.word	0x00030040
        /*0474*/ 	.short	0x010a
        /*0476*/ 	.byte	0x12
	.zero		1


	//   ....[14]....
        /*0478*/ 	.word	0x00009110
        /*047c*/ 	.word	0x000000ff
        /*0480*/ 	.word	0x00030010
        /*0484*/ 	.short	0x0101
        /*0486*/ 	.byte	0x29
	.zero		1


	//   ....[15]....
        /*0488*/ 	.word	0x000092f0
        /*048c*/ 	.word	0x000000ff
        /*0490*/ 	.word	0x00030030
        /*0494*/ 	.short	0x0101
        /*0496*/ 	.byte	0x12
	.zero		1


	//   ....[16]....
        /*0498*/ 	.word	0x0000aa90
        /*049c*/ 	.word	0x000000ff
        /*04a0*/ 	.word	0x00030040
        /*04a4*/ 	.short	0x010a
        /*04a6*/ 	.byte	0x0a
	.zero		1


	//   ....[17]....
        /*04a8*/ 	.word	0x0000b9e0
        /*04ac*/ 	.word	0x000000ff
        /*04b0*/ 	.word	0x00030030
        /*04b4*/ 	.short	0x0101
        /*04b6*/ 	.byte	0x0a
	.zero		1


	//   ....[18]....
        /*04b8*/ 	.word	0x0000cd60
        /*04bc*/ 	.word	0x000000ff
        /*04c0*/ 	.word	0x00030000
        /*04c4*/ 	.short	0x0100
        /*04c6*/ 	.byte	0x07
	.zero		1


	//   ....[19]....
        /*04c8*/ 	.word	0x0000cdd0
        /*04cc*/ 	.word	0x000000ff
        /*04d0*/ 	.word	0x00030008
        /*04d4*/ 	.short	0x0100
        /*04d6*/ 	.byte	0x07
	.zero		1


	//   ....[20]....
        /*04d8*/ 	.word	0x0000cdf0
        /*04dc*/ 	.word	0x000000ff
        /*04e0*/ 	.word	0x00030010
        /*04e4*/ 	.short	0x0100
        /*04e6*/ 	.byte	0x07
	.zero		1


	//   ....[21]....
        /*04e8*/ 	.word	0x0000ce20
        /*04ec*/ 	.word	0x000000ff
        /*04f0*/ 	.word	0x00030018
        /*04f4*/ 	.short	0x0100
        /*04f6*/ 	.byte	0x07
	.zero		1


	//   ....[22]....
        /*04f8*/ 	.word	0x0000ce30
        /*04fc*/ 	.word	0x000000ff
        /*0500*/ 	.word	0x00030020
        /*0504*/ 	.short	0x0100
        /*0506*/ 	.byte	0x07
	.zero		1


	//   ....[23]....
        /*0508*/ 	.word	0x0000ce50
        /*050c*/ 	.word	0x000000ff
        /*0510*/ 	.word	0x00030028
        /*0514*/ 	.short	0x0100
        /*0516*/ 	.byte	0x07
	.zero		1


	//   ....[24]....
        /*0518*/ 	.word	0x0000ce60
        /*051c*/ 	.word	0x000000ff
        /*0520*/ 	.word	0x00030030
        /*0524*/ 	.short	0x0100
        /*0526*/ 	.byte	0x07
	.zero		1


	//   ....[25]....
        /*0528*/ 	.word	0x0000ce80
        /*052c*/ 	.word	0x000000ff
        /*0530*/ 	.word	0x00030038
        /*0534*/ 	.short	0x0100
        /*0536*/ 	.byte	0x07
	.zero		1


	//   ....[26]....
        /*0538*/ 	.word	0x0000ce90
        /*053c*/ 	.word	0x000000ff
        /*0540*/ 	.word	0x00030040
        /*0544*/ 	.short	0x0100
        /*0546*/ 	.byte	0x07
	.zero		1


	//   ....[27]....
        /*0548*/ 	.word	0x0000ceb0
        /*054c*/ 	.word	0x000000ff
        /*0550*/ 	.word	0x00030048
        /*0554*/ 	.short	0x0100
        /*0556*/ 	.byte	0x07
	.zero		1


	//   ....[28]....
        /*0558*/ 	.word	0x0000d220
        /*055c*/ 	.word	0x000000ff
        /*0560*/ 	.word	0x00030010
        /*0564*/ 	.short	0x010a
        /*0566*/ 	.byte	0x0f
	.zero		1


	//   ....[29]....
        /*0568*/ 	.word	0x0000d350
        /*056c*/ 	.word	0x000000ff
        /*0570*/ 	.word	0x00030030
        /*0574*/ 	.short	0x010a
        /*0576*/ 	.byte	0x0f
	.zero		1


	//   ....[30]....
        /*0578*/ 	.word	0x0000d4d0
        /*057c*/ 	.word	0x000000ff
        /*0580*/ 	.word	0x00030000
        /*0584*/ 	.short	0x0108
        /*0586*/ 	.byte	0x07
	.zero		1


	//   ....[31]....
        /*0588*/ 	.word	0x0000d4f0
        /*058c*/ 	.word	0x000000ff
        /*0590*/ 	.word	0x00030008
        /*0594*/ 	.short	0x0108
        /*0596*/ 	.byte	0x07
	.zero		1


	//   ....[32]....
        /*0598*/ 	.word	0x0000d500
        /*059c*/ 	.word	0x000000ff
        /*05a0*/ 	.word	0x00030010
        /*05a4*/ 	.short	0x0108
        /*05a6*/ 	.byte	0x07
	.zero		1


	//   ....[33]....
        /*05a8*/ 	.word	0x0000d520
        /*05ac*/ 	.word	0x000000ff
        /*05b0*/ 	.word	0x00030018
        /*05b4*/ 	.short	0x0108
        /*05b6*/ 	.byte	0x07
	.zero		1


	//   ....[34]....
        /*05b8*/ 	.word	0x0000d530
        /*05bc*/ 	.word	0x000000ff
        /*05c0*/ 	.word	0x00030020
        /*05c4*/ 	.short	0x0108
        /*05c6*/ 	.byte	0x07
	.zero		1


	//   ....[35]....
        /*05c8*/ 	.word	0x0000d550
        /*05cc*/ 	.word	0x000000ff
        /*05d0*/ 	.word	0x00030028
        /*05d4*/ 	.short	0x0108
        /*05d6*/ 	.byte	0x07
	.zero		1


	//   ....[36]....
        /*05d8*/ 	.word	0x0000d560
        /*05dc*/ 	.word	0x000000ff
        /*05e0*/ 	.word	0x00030030
        /*05e4*/ 	.short	0x0108
        /*05e6*/ 	.byte	0x07
	.zero		1


	//   ....[37]....
        /*05e8*/ 	.word	0x0000d580
        /*05ec*/ 	.word	0x000000ff
        /*05f0*/ 	.word	0x00030038
        /*05f4*/ 	.short	0x0108
        /*05f6*/ 	.byte	0x07
	.zero		1


	//   ....[38]....
        /*05f8*/ 	.word	0x0000d590
        /*05fc*/ 	.word	0x000000ff
        /*0600*/ 	.word	0x00030040
        /*0604*/ 	.short	0x0108
        /*0606*/ 	.byte	0x07
	.zero		1


	//   ....[39]....
        /*0608*/ 	.word	0x0000d5b0
        /*060c*/ 	.word	0x000000ff
        /*0610*/ 	.word	0x00030048
        /*0614*/ 	.short	0x0108
        /*0616*/ 	.byte	0x07
	.zero		1


	//   ....[40]....
        /*0618*/ 	.word	0x0000d640
        /*061c*/ 	.word	0x000000ff
        /*0620*/ 	.word	0x00030000
        /*0624*/ 	.short	0x010a
        /*0626*/ 	.byte	0x07
	.zero		1


	//   ....[41]....
        /*0628*/ 	.word	0x0000d670
        /*062c*/ 	.word	0x000000ff
        /*0630*/ 	.word	0x00030020
        /*0634*/ 	.short	0x010a
        /*0636*/ 	.byte	0x07
	.zero		1


	//   ....[42]....
        /*0638*/ 	.word	0x0000d6c0
        /*063c*/ 	.word	0x000000ff
        /*0640*/ 	.word	0x00030020
        /*0644*/ 	.short	0x010a
        /*0646*/ 	.byte	0x2d
	.zero		1


	//   ....[43]....
        /*0648*/ 	.word	0x0000d710
        /*064c*/ 	.word	0x000000ff
        /*0650*/ 	.word	0x00030040
        /*0654*/ 	.short	0x010a
        /*0656*/ 	.byte	0x16
	.zero		1


	//   ....[44]....
        /*0658*/ 	.word	0x0000d750
        /*065c*/ 	.word	0x000000ff
        /*0660*/ 	.word	0x00030040
        /*0664*/ 	.short	0x010a
        /*0666*/ 	.byte	0x0b
	.zero		1


	//   ....[45]....
        /*0668*/ 	.word	0x0000d780
        /*066c*/ 	.word	0x000000ff
        /*0670*/ 	.word	0x00030008
        /*0674*/ 	.short	0x010a
        /*0676*/ 	.byte	0x07
	.zero		1


	//   ....[46]....
        /*0678*/ 	.word	0x0000d7b0
        /*067c*/ 	.word	0x000000ff
        /*0680*/ 	.word	0x00030020
        /*0684*/ 	.short	0x010a
        /*0686*/ 	.byte	0x07
	.zero		1


	//   ....[47]....
        /*0688*/ 	.word	0x0000d800
        /*068c*/ 	.word	0x000000ff
        /*0690*/ 	.word	0x00030020
        /*0694*/ 	.short	0x010a
        /*0696*/ 	.byte	0x29
	.zero		1


	//   ....[48]....
        /*0698*/ 	.word	0x0000d850
        /*069c*/ 	.word	0x000000ff
        /*06a0*/ 	.word	0x00030040
        /*06a4*/ 	.short	0x010a
        /*06a6*/ 	.byte	0x12
	.zero		1


	//   ....[49]....
        /*06a8*/ 	.word	0x0000d890
        /*06ac*/ 	.word	0x000000ff
        /*06b0*/ 	.word	0x00030040
        /*06b4*/ 	.short	0x010a
        /*06b6*/ 	.byte	0x0a
	.zero		1


	//   ....[50]....
        /*06b8*/ 	.word	0x0000d8d0
        /*06bc*/ 	.word	0x000000ff
        /*06c0*/ 	.word	0x00030010
        /*06c4*/ 	.short	0x010a
        /*06c6*/ 	.byte	0x0f
	.zero		1


	//   ....[51]....
        /*06c8*/ 	.word	0x0000d900
        /*06cc*/ 	.word	0x000000ff
        /*06d0*/ 	.word	0x00030030
        /*06d4*/ 	.short	0x010a
        /*06d6*/ 	.byte	0x0f
	.zero		1


	//----- nvinfo : EIATTR_NUM_MBARRIERS
	.align		4
.L_70:
        /*06d8*/ 	.byte	0x03, 0x38
        /*06da*/ 	.short	0x000a


	//----- nvinfo : EIATTR_EXIT_INSTR_OFFSETS
	.align		4
        /*06dc*/ 	.byte	0x04, 0x1c
        /*06de*/ 	.short	(.L_72 - .L_71)


	//   ....[0]....
.L_71:
        /*06e0*/ 	.word	0x000065e0


	//   ....[1]....
        /*06e4*/ 	.word	0x0000d630


	//----- nvinfo : EIATTR_REQNTID
	.align		4
.L_72:
        /*06e8*/ 	.byte	0x04, 0x10
        /*06ea*/ 	.short	(.L_74 - .L_73)
.L_73:
        /*06ec*/ 	.word	0x00000180
        /*06f0*/ 	.word	0x00000001
        /*06f4*/ 	.word	0x00000001


	//----- nvinfo : EIATTR_CBANK_PARAM_SIZE
	.align		4
.L_74:
        /*06f8*/ 	.byte	0x03, 0x19
        /*06fa*/ 	.short	0x0320


	//----- nvinfo : EIATTR_PARAM_CBANK
	.align		4
        /*06fc*/ 	.byte	0x04, 0x0a
        /*06fe*/ 	.short	(.L_76 - .L_75)
	.align		4
.L_75:
        /*0700*/ 	.word	index@(.nv.constant0._attn_fwd_ws_pipelined_pingpong)
        /*0704*/ 	.short	0x0210
        /*0706*/ 	.short	0x0320


	//----- nvinfo : EIATTR_SW_WAR
	.align		4
.L_76:
        /*0708*/ 	.byte	0x04, 0x36
        /*070a*/ 	.short	(.L_78 - .L_77)
.L_77:
        /*070c*/ 	.word	0x00000008
.L_78:


//--------------------- .nv.callgraph             --------------------------
	.section	.nv.callgraph,"",@"SHT_CUDA_CALLGRAPH"
	.align	4
	.sectionentsize	8
	.align		4
        /*0000*/ 	.word	0x00000000
	.align		4
        /*0004*/ 	.word	0xffffffff
	.align		4
        /*0008*/ 	.word	0x00000000
	.align		4
        /*000c*/ 	.word	0xfffffffe
	.align		4
        /*0010*/ 	.word	0x00000000
	.align		4
        /*0014*/ 	.word	0xfffffffd
	.align		4
        /*0018*/ 	.word	0x00000000
	.align		4
        /*001c*/ 	.word	0xfffffffc


//--------------------- .nv.constant4             --------------------------
	.section	.nv.constant4,"a",@progbits
	.align	8
	.align		8
.nv.constant4:
        /*0000*/ 	.dword	_$_str


//--------------------- .text._attn_fwd_ws_pipelined_pingpong --------------------------
	.section	.text._attn_fwd_ws_pipelined_pingpong,"ax",@progbits
	.sectionflags	@"SHF_BARRIERS=11"
	.align	128
        .global         _attn_fwd_ws_pipelined_pingpong
        .type           _attn_fwd_ws_pipelined_pingpong,@function
        .size           _attn_fwd_ws_pipelined_pingpong,(.L_x_42 - _attn_fwd_ws_pipelined_pingpong)
        .other          _attn_fwd_ws_pipelined_pingpong,@"STO_CUDA_ENTRY STV_DEFAULT"
_attn_fwd_ws_pipelined_pingpong:
.text._attn_fwd_ws_pipelined_pingpong:
[----:B------:R-:W1:Y:S01]  /*0000*/  LDC R1, c[0x0][0x28] ;  /* 0x00000a00ff017b82 */ /* 0x000e620000000800 */
[----:B------:R-:W2:Y:S01]  /*0010*/  S2R R0, SR_TID.X ;  /* 0x0000000000007919 */ /* 0x000ea20000002100 */
[----:B------:R-:W-:Y:S01]  /*0020*/  ULDC.64 UR46, c[0x0][0x198] ;  /* 0x00006600002e7ab9 */ /* 0x000fe20000000a00 */
[----:B--2---:R-:W-:-:S04]  /*0030*/  SHF.R.U32.HI R2, RZ, 0x5, R0 ;  /* 0x00000005ff027819 */ /* 0x004fc80000011600 */
[----:B------:R-:W-:-:S13]  /*0040*/  R2UR UR6, R2 ;  /* 0x00000000020672ca */ /* 0x000fda00000e0000 */
[----:B------:R-:W-:-:S06]  /*0050*/  UISETP.GE.U32.AND UP0, UPT, UR6, 0x4, UPT ;  /* 0x000000040600788c */ /* 0x000fcc000bf06070 */
[----:B------:R-:W-:-:S13]  /*0060*/  PLOP3.LUT P0, PT, PT, PT, UP0, 0x80, 0x0 ;  /* 0x000000000000781c */ /* 0x000fda0003f0f008 */
[----:B-1----:R-:W-:Y:S05]  /*0070*/  @!P0 BRA `(.L_x_0) ;  /* 0x000000c8007c8947 */ /* 0x002fea0003800000 */
[----:B------:R-:W1:Y:S01]  /*0080*/  LDC R2, c[0x0][0x518] ;  /* 0x00014600ff027b82 */ /* 0x000e620000000800 */
[----:B------:R-:W-:Y:S01]  /*0090*/  UMOV UR7, 0x400 ;  /* 0x0000040000077882 */ /* 0x000fe20000000000 */
[----:B------:R-:W-:-:S06]  /*00a0*/  ULDC.64 UR48, c[0x0][0x208] ;  /* 0x0000820000307ab9 */ /* 0x000fcc0000000a00 */
[----:B------:R-:W2:Y:S01]  /*00b0*/  S2UR UR4, SR_CgaCtaId ;  /* 0x00000000000479c3 */ /* 0x000ea20000008800 */
[----:B-1----:R-:W-:Y:S01]  /*00c0*/  ISETP.GE.AND P1, PT, R2, 0x81, PT ;  /* 0x000000810200780c */ /* 0x002fe20003f26270 */
[----:B--2---:R-:W-:-:S12]  /*00d0*/  ULEA UR7, UR4, UR7, 0x18 ;  /* 0x0000000704077291 */ /* 0x004fd8000f8ec03f */
.L_x_10:
[----:B------:R-:W-:-:S08]  /*00e0*/  NOP ;  /* 0x0000000000007918 */ /* 0x000fd00000000000 */
[----:B------:R-:W1:-:S00]  /*00f0*/  USETMAXREG.DEALLOC.CTAPOOL 0x78 ;  /* 0x00000078000079c8 */ /* 0x000e4000080e0500 */
[----:B-1----:R-:W-:-:S06]  /*0100*/  MOV R2, UR7 ;  /* 0x0000000700027c02 */ /* 0x002fcc0008000f00 */
[----:B------:R-:W-:Y:S06]  /*0110*/  BAR.SYNC.DEFER_BLOCKING 0x1 ;  /* 0x0040000000007b1d */ /* 0x000fec0000010000 */
[----:B------:R-:W1:Y:S02]  /*0120*/  LDS.U8 R2, [R2+UR6+0x3004c] ;  /* 0x03004c0602027984 */ /* 0x000e640008000000 */
[----:B-1----:R-:W-:-:S13]  /*0130*/  ISETP.NE.U32.AND P0, PT, R2, RZ, PT ;  /* 0x000000ff0200720c */ /* 0x002fda0003f05070 */
[----:B------:R-:W-:Y:S05]  /*0140*/  @P0 BRA `(.L_x_1) ;  /* 0x0000006400180947 */ /* 0x000fea0003800000 */
.L_x_2:
[----:B------:R-:W-:-:S08]  /*0150*/  NOP ;  /* 0x0000000000007918 */ /* 0x000fd00000000000 */
[----:B------:R-:W1:Y:S02]  /*0160*/  USETMAXREG.TRY_ALLOC.CTAPOOL UP0, 0xe8 ;  /* 0x000000e8000079c8 */ /* 0x000e640008000600 */
[----:B-1----:R-:W-:-:S13]  /*0170*/  PLOP3.LUT P0, PT, PT, PT, UP0, 0x80, 0x0 ;  /* 0x000000000000781c */ /* 0x002fda0003f0f008 */
[----:B------:R-:W-:Y:S05]  /*0180*/  @!P0 BRA `(.L_x_2) ;  /* 0xfffffffc00f08947 */ /* 0x000fea000383ffff */
[----:B------:R-:W-:Y:S06]  /*0190*/  BAR.SYNC.DEFER_BLOCKING 0x1 ;  /* 0x0040000000007b1d */ /* 0x000fec0000010000 */
[----:B------:R-:W1:Y:S02]  /*01a0*/  SYNCS.PHASECHK.TRANS64.TRYWAIT P0, [UR7+0x30000], RZ ;  /* 0x030000ffff0075a7 */ /* 0x000e640008000147 */
[----:B-1----:R-:W-:Y:S05]  /*01b0*/  @!P0 BRA `(.L_x_3) ;  /* 0x000000d400208947 */ /* 0x002fea0003800000 */
.L_x_24:
[----:B------:R-:W1:Y:S01]  /*01c0*/  SYNCS.PHASECHK.TRANS64.TRYWAIT P0, [UR7+0x30020], RZ ;  /* 0x030020ffff0075a7 */ /* 0x000e620008000147 */
[----:B------:R-:W-:Y:S02]  /*01d0*/  UIADD3 UR4, UR7, 0x20000, URZ ;  /* 0x0002000007047890 */ /* 0x000fe4000fffe03f */
[----:B------:R-:W-:Y:S02]  /*01e0*/  USHF.R.U32.HI UR5, URZ, 0x4, UR7 ;  /* 0x000000043f057899 */ /* 0x000fe40008011607 */
[----:B------:R-:W-:Y:S02]  /*01f0*/  USHF.R.U32.HI UR4, URZ, 0x4, UR4 ;  /* 0x000000043f047899 */ /* 0x000fe40008011604 */
[----:B------:R-:W-:Y:S02]  /*0200*/  USGXT.U32 UR5, UR5, 0xe ;  /* 0x0000000e0505789a */ /* 0x000fe40008000000 */
[----:B------:R-:W-:Y:S02]  /*0210*/  USGXT.U32 UR4, UR4, 0xe ;  /* 0x0000000e0404789a */ /* 0x000fe40008000000 */
[----:B------:R-:W-:-:S02]  /*0220*/  ULOP3.LUT UR42, UR5, 0x4000000, URZ, 0xfc, !UPT ;  /* 0x04000000052a7892 */ /* 0x000fc4000f8efc3f */
[----:B------:R-:W-:Y:S01]  /*0230*/  ULOP3.LUT UR40, UR4, 0x2000000, URZ, 0xfc, !UPT ;  /* 0x0200000004287892 */ /* 0x000fe2000f8efc3f */
[----:B------:R-:W-:Y:S01]  /*0240*/  UMOV UR43, 0x40000040 ;  /* 0x40000040002b7882 */ /* 0x000fe20000000000 */
[----:B------:R-:W-:Y:S01]  /*0250*/  UMOV UR41, 0x40000040 ;  /* 0x4000004000297882 */ /* 0x000fe20000000000 */
[----:B-1----:R-:W-:Y:S09]  /*0260*/  @!P0 BRA `(.L_x_4) ;  /* 0x000000d400008947 */ /* 0x002ff20003800000 */
.L_x_25:
[----:B------:R-:W-:Y:S01]  /*0270*/  BAR.SYNC.DEFER_BLOCKING 0x9, 0x100 ;  /* 0x0244000000007b1d */ /* 0x000fe20000010000 */
[----:B------:R-:W-:Y:S02]  /*0280*/  UIADD3 UR4, UR7, 0x20020, URZ ;  /* 0x0002002007047890 */ /* 0x000fe4000fffe03f */
[----:B------:R-:W-:Y:S02]  /*0290*/  UIADD3 UR5, UR7, 0x20, URZ ;  /* 0x0000002007057890 */ /* 0x000fe4000fffe03f */
[----:B------:R-:W-:-:S03]  /*02a0*/  USHF.R.U32.HI UR4, URZ, 0x4, UR4 ;  /* 0x000000043f047899 */ /* 0x000fc60008011604 */
[----:B------:R-:W1:Y:S01]  /*02b0*/  LDC R5, c[0x0][0x210] ;  /* 0x00008400ff057b82 */ /* 0x000e620000000800 */
[----:B------:R-:W-:Y:S02]  /*02c0*/  USHF.R.U32.HI UR5, URZ, 0x4, UR5 ;  /* 0x000000043f057899 */ /* 0x000fe40008011605 */
[----:B------:R-:W-:Y:S02]  /*02d0*/  USGXT.U32 UR4, UR4, 0xe ;  /* 0x0000000e0404789a */ /* 0x000fe40008000000 */
[----:B------:R-:W-:Y:S02]  /*02e0*/  USGXT.U32 UR5, UR5, 0xe ;  /* 0x0000000e0505789a */ /* 0x000fe40008000000 */
[----:B------:R-:W-:Y:S02]  /*02f0*/  ULOP3.LUT UR36, UR4, 0x2000000, URZ, 0xfc, !UPT ;  /* 0x0200000004247892 */ /* 0x000fe4000f8efc3f */
[----:B------:R-:W-:Y:S01]  /*0300*/  ULOP3.LUT UR38, UR5, 0x4000000, URZ, 0xfc, !UPT ;  /* 0x0400000005267892 */ /* 0x000fe2000f8efc3f */
[----:B------:R-:W-:Y:S01]  /*0310*/  UMOV UR37, 0x40000040 ;  /* 0x4000004000257882 */ /* 0x000fe20000000000 */
[----:B------:R-:W-:Y:S01]  /*0320*/  UMOV UR39, 0x40000040 ;  /* 0x4000004000277882 */ /* 0x000fe20000000000 */
[----:B------:R-:W-:-:S02]  /*0330*/  UIADD3 UR4, UR7, 0x20040, URZ ;  /* 0x0002004007047890 */ /* 0x000fc4000fffe03f */
[----:B------:R-:W-:Y:S02]  /*0340*/  UIADD3 UR5, UR7, 0x40, URZ ;  /* 0x0000004007057890 */ /* 0x000fe4000fffe03f */
[----:B------:R-:W-:Y:S01]  /*0350*/  USHF.R.U32.HI UR4, URZ, 0x4, UR4 ;  /* 0x000000043f047899 */ /* 0x000fe20008011604 */
[----:B------:R-:W-:Y:S01]  /*0360*/  WARPGROUP.ARRIVE ;  /* 0x00000000000079c5 */ /* 0x000fe20000000000 */
[----:B------:R-:W-:Y:S02]  /*0370*/  USHF.R.U32.HI UR5, URZ, 0x4, UR5 ;  /* 0x000000043f057899 */ /* 0x000fe40008011605 */
[----:B------:R-:W-:Y:S02]  /*0380*/  USGXT.U32 UR4, UR4, 0xe ;  /* 0x0000000e0404789a */ /* 0x000fe40008000000 */
[----:B------:R-:W-:Y:S01]  /*0390*/  USGXT.U32 UR5, UR5, 0xe ;  /* 0x0000000e0505789a */ /* 0x000fe20008000000 */
[----:B------:R-:W-:Y:S01]  /*03a0*/  HGMMA.64x128x16.F32 R24, gdesc[UR40], RZ, !UPT ;  /* 0x01e00000281879f0 */ /* 0x000fe2000c7008ff */
[----:B------:R-:W-:Y:S01]  /*03b0*/  ULOP3.LUT UR32, UR4, 0x2000000, URZ, 0xfc, !UPT ;  /* 0x0200000004207892 */ /* 0x000fe2000f8efc3f */
[----:B-1----:R-:W-:Y:S01]  /*03c0*/  FMUL R5, R5, 1.4426950216293334961 ;  /* 0x3fb8aa3b05057820 */ /* 0x002fe20000400000 */
[----:B------:R-:W-:Y:S01]  /*03d0*/  ULOP3.LUT UR34, UR5, 0x4000000, URZ, 0xfc, !UPT ;  /* 0x0400000005227892 */ /* 0x000fe2000f8efc3f */
[----:B------:R-:W-:Y:S01]  /*03e0*/  UMOV UR33, 0x40000040 ;  /* 0x4000004000217882 */ /* 0x000fe20000000000 */
[----:B------:R-:W-:Y:S01]  /*03f0*/  UMOV UR35, 0x40000040 ;  /* 0x4000004000237882 */ /* 0x000fe20000000000 */
[----:B------:R-:W-:Y:S01]  /*0400*/  UIADD3 UR4, UR7, 0x20060, URZ ;  /* 0x0002006007047890 */ /* 0x000fe2000fffe03f */
[----:B------:R-:W-:Y:S01]  /*0410*/  R2UR UR8, R5 ;  /* 0x00000000050872ca */ /* 0x000fe200000e0000 */
[----:B------:R-:W-:-:S02]  /*0420*/  UIADD3 UR5, UR7, 0x60, URZ ;  /* 0x0000006007057890 */ /* 0x000fc4000fffe03f */
[----:B------:R-:W-:Y:S02]  /*0430*/  USHF.R.U32.HI UR4, URZ, 0x4, UR4 ;  /* 0x000000043f047899 */ /* 0x000fe40008011604 */
        /* <DEDUP_REMOVED lines=17> */
[----:B------:R-:W-:Y:S02]  /*0550*/  UIADD3 UR4, UR7, 0x22020, URZ ;  /* 0x0002202007047890 */ /* 0x000fe4000fffe03f */
[----:B------:R-:W-:Y:S02]  /*0560*/  UIADD3 UR5, UR7, 0x4020, URZ ;  /* 0x0000402007057890 */ /* 0x000fe4000fffe03f */
[----:B------:R-:W-:Y:S02]  /*0570*/  USHF.R.U32.HI UR4, URZ, 0x4, UR4 ;  /* 0x000000043f047899 */ /* 0x000fe40008011604 */
[----:B------:R-:W-:Y:S02]  /*0580*/  USHF.R.U32.HI UR5, URZ, 0x4, UR5 ;  /* 0x000000043f057899 */ /* 0x000fe40008011605 */
[----:B------:R-:W-:-:S02]  /*0590*/  USGXT.U32 UR4, UR4, 0xe ;  /* 0x0000000e0404789a */ /* 0x000fc40008000000 */
[----:B------:R-:W-:Y:S02]  /*05a0*/  USGXT.U32 UR5, UR5, 0xe ;  /* 0x0000000e0505789a */ /* 0x000fe40008000000 */
[----:B------:R-:W-:Y:S02]  /*05b0*/  ULOP3.LUT UR20, UR4, 0x2000000, URZ, 0xfc, !UPT ;  /* 0x0200000004147892 */ /* 0x000fe4000f8efc3f */
[----:B------:R-:W-:Y:S01]  /*05c0*/  ULOP3.LUT UR22, UR5, 0x4000000, URZ, 0xfc, !UPT ;  /* 0x0400000005167892 */ /* 0x000fe2000f8efc3f */
[----:B------:R-:W-:Y:S01]  /*05d0*/  UMOV UR21, 0x40000040 ;  /* 0x4000004000157882 */ /* 0x000fe20000000000 */
[----:B------:R-:W-:Y:S01]  /*05e0*/  UMOV UR23, 0x40000040 ;  /* 0x4000004000177882 */ /* 0x000fe20000000000 */
[----:B------:R-:W-:Y:S02]  /*05f0*/  UIADD3 UR4, UR7, 0x22040, URZ ;  /* 0x0002204007047890 */ /* 0x000fe4000fffe03f */
[----:B------:R-:W-:Y:S02]  /*0600*/  UIADD3 UR5, UR7, 0x4040, URZ ;  /* 0x0000404007057890 */ /* 0x000fe4000fffe03f */
[----:B------:R-:W-:-:S02]  /*0610*/  USHF.R.U32.HI UR4, URZ, 0x4, UR4 ;  /* 0x000000043f047899 */ /* 0x000fc40008011604 */
        /* <DEDUP_REMOVED lines=17> */
[----:B------:R-:W-:Y:S01]  /*0730*/  UMOV UR4, URZ ;  /* 0x0000003f00047c82 */ /* 0x000fe20008000000 */
[----:B------:R-:W-:Y:S01]  /*0740*/  UMOV UR10, 0x1 ;  /* 0x00000001000a7882 */ /* 0x000fe20000000000 */
[----:B------:R-:W-:-:S12]  /*0750*/  HGMMA.64x128x16.F32 R24, gdesc[UR36], R24 ;  /* 0x01e00000241879f0 */ /* 0x000fd80008700818 */
[----:B------:R-:W-:-:S12]  /*0760*/  HGMMA.64x128x16.F32 R24, gdesc[UR32], R24 ;  /* 0x01e00000201879f0 */ /* 0x000fd80008700818 */
[----:B------:R-:W-:-:S12]  /*0770*/  HGMMA.64x128x16.F32 R24, gdesc[UR28], R24 ;  /* 0x01e000001c1879f0 */ /* 0x000fd80008700818 */
[----:B------:R-:W-:-:S12]  /*0780*/  HGMMA.64x128x16.F32 R24, gdesc[UR24], R24 ;  /* 0x01e00000181879f0 */ /* 0x000fd80008700818 */
[----:B------:R-:W-:-:S12]  /*0790*/  HGMMA.64x128x16.F32 R24, gdesc[UR20], R24 ;  /* 0x01e00000141879f0 */ /* 0x000fd80008700818 */
[----:B------:R-:W-:-:S12]  /*07a0*/  HGMMA.64x128x16.F32 R24, gdesc[UR16], R24 ;  /* 0x01e00000101879f0 */ /* 0x000fd80008700818 */
[----:B------:R-:W-:Y:S01]  /*07b0*/  HGMMA.64x128x16.F32 R24, gdesc[UR12], R24, gsb0 ;  /* 0x01e000000c1879f0 */ /* 0x000fe20008000818 */
[----:B------:R-:W-:Y:S06]  /*07c0*/  BAR.ARV 0xa, 0x100 ;  /* 0x0284000000007b1d */ /* 0x000fec0000002000 */
[----:B------:R-:W-:Y:S02]  /*07d0*/  WARPGROUP.DEPBAR.LE gsb0, 0x0 ;  /* 0x00008000000079c5 */ /* 0x000fe40000010000 */
[----:B------:R-:W-:-:S04]  /*07e0*/  FMNMX R3, R24, R25, !PT ;  /* 0x0000001918037209 */ /* 0x000fc80007800000 */
        /* <DEDUP_REMOVED lines=29> */
[----:B------:R-:W-:-:S05]  /*09c0*/  FMNMX R2, R85, R2, !PT ;  /* 0x0000000255027209 */ /* 0x000fca0007800000 */
[----:B------:R-:W1:Y:S02]  /*09d0*/  SHFL.BFLY PT, R3, R2, 0x2, 0x1f ;  /* 0x0c401f0002037f89 */ /* 0x000e6400000e0000 */
[----:B-1----:R-:W-:-:S05]  /*09e0*/  FMNMX R3, R2, R3, !PT ;  /* 0x0000000302037209 */ /* 0x002fca0007800000 */
[----:B------:R-:W1:Y:S02]  /*09f0*/  SHFL.BFLY PT, R4, R3, 0x1, 0x1f ;  /* 0x0c201f0003047f89 */ /* 0x000e6400000e0000 */
[----:B-1----:R-:W-:Y:S02]  /*0a00*/  FMNMX R4, R3, R4, !PT ;  /* 0x0000000403047209 */ /* 0x002fe40007800000 */
[----:B------:R-:W-:-:S03]  /*0a10*/  FMNMX R3, R26, R27, !PT ;  /* 0x0000001b1a037209 */ /* 0x000fc60007800000 */
[----:B------:R-:W-:Y:S01]  /*0a20*/  FMUL R4, R4, UR8 ;  /* 0x0000000804047c20 */ /* 0x000fe20008400000 */
[----:B------:R-:W-:-:S04]  /*0a30*/  FMNMX R2, R30, R3, !PT ;  /* 0x000000031e027209 */ /* 0x000fc80007800000 */
[----:B------:R-:W-:Y:S02]  /*0a40*/  FMNMX R3, R31, R2, !PT ;  /* 0x000000021f037209 */ /* 0x000fe40007800000 */
[----:B------:R-:W-:Y:S02]  /*0a50*/  FMNMX R16, R4, -INF , !PT ;  /* 0xff80000004107809 */ /* 0x000fe40007800000 */
[----:B------:R-:W-:-:S03]  /*0a60*/  FMNMX R2, R34, R3, !PT ;  /* 0x0000000322027209 */ /* 0x000fc60007800000 */
[--C-:B------:R-:W-:Y:S01]  /*0a70*/  FFMA R152, R24, UR8, -R16.reuse ;  /* 0x0000000818987c23 */ /* 0x100fe20008000810 */
[----:B------:R-:W-:Y:S01]  /*0a80*/  FMNMX R3, R35, R2, !PT ;  /* 0x0000000223037209 */ /* 0x000fe20007800000 */
[--C-:B------:R-:W-:Y:S01]  /*0a90*/  FFMA R153, R25, UR8, -R16.reuse ;  /* 0x0000000819997c23 */ /* 0x100fe20008000810 */
[--C-:B------:R-:W-:Y:S01]  /*0aa0*/  FFMA R154, R28, UR8, -R16.reuse ;  /* 0x000000081c9a7c23 */ /* 0x100fe20008000810 */
[--C-:B------:R-:W-:Y:S01]  /*0ab0*/  FFMA R155, R29, UR8, -R16.reuse ;  /* 0x000000081d9b7c23 */ /* 0x100fe20008000810 */
[----:B------:R-:W-:Y:S01]  /*0ac0*/  FMNMX R2, R38, R3, !PT ;  /* 0x0000000326027209 */ /* 0x000fe20007800000 */
[----:B------:R-:W-:Y:S01]  /*0ad0*/  MUFU.EX2 R152, R152 ;  /* 0x0000009800987308 */ /* 0x000fe20000000800 */
[--C-:B------:R-:W-:Y:S01]  /*0ae0*/  FFMA R196, R32, UR8, -R16.reuse ;  /* 0x0000000820c47c23 */ /* 0x100fe20008000810 */
[--C-:B------:R-:W-:Y:S01]  /*0af0*/  FFMA R197, R33, UR8, -R16.reuse ;  /* 0x0000000821c57c23 */ /* 0x100fe20008000810 */
[----:B------:R-:W-:Y:S01]  /*0b00*/  FMNMX R3, R39, R2, !PT ;  /* 0x0000000227037209 */ /* 0x000fe20007800000 */
[--C-:B------:R-:W-:Y:S01]  /*0b10*/  FFMA R158, R36, UR8, -R16.reuse ;  /* 0x00000008249e7c23 */ /* 0x100fe20008000810 */
[--C-:B------:R-:W-:Y:S01]  /*0b20*/  FFMA R159, R37, UR8, -R16.reuse ;  /* 0x00000008259f7c23 */ /* 0x100fe20008000810 */
[--C-:B------:R-:W-:Y:S01]  /*0b30*/  FFMA R192, R40, UR8, -R16.reuse ;  /* 0x0000000828c07c23 */ /* 0x100fe20008000810 */
[----:B------:R-:W-:Y:S01]  /*0b40*/  FMNMX R2, R42, R3, !PT ;  /* 0x000000032a027209 */ /* 0x000fe20007800000 */
[----:B------:R-:W1:Y:S01]  /*0b50*/  MUFU.EX2 R153, R153 ;  /* 0x0000009900997308 */ /* 0x000e620000000800 */
[--C-:B------:R-:W-:Y:S01]  /*0b60*/  FFMA R193, R41, UR8, -R16.reuse ;  /* 0x0000000829c17c23 */ /* 0x100fe20008000810 */
[--C-:B------:R-:W-:Y:S01]  /*0b70*/  FFMA R190, R44, UR8, -R16.reuse ;  /* 0x000000082cbe7c23 */ /* 0x100fe20008000810 */
[----:B------:R-:W-:Y:S01]  /*0b80*/  FMNMX R3, R43, R2, !PT ;  /* 0x000000022b037209 */ /* 0x000fe20007800000 */
[--C-:B------:R-:W-:Y:S01]  /*0b90*/  FFMA R191, R45, UR8, -R16.reuse ;  /* 0x000000082dbf7c23 */ /* 0x100fe20008000810 */
[--C-:B------:R-:W-:Y:S01]  /*0ba0*/  FFMA R188, R48, UR8, -R16.reuse ;  /* 0x0000000830bc7c23 */ /* 0x100fe20008000810 */
[--C-:B------:R-:W-:Y:S01]  /*0bb0*/  FFMA R189, R49, UR8, -R16.reuse ;  /* 0x0000000831bd7c23 */ /* 0x100fe20008000810 */
[----:B------:R-:W-:Y:S01]  /*0bc0*/  FMNMX R2, R46, R3, !PT ;  /* 0x000000032e027209 */ /* 0x000fe20007800000 */
[----:B------:R-:W2:Y:S01]  /*0bd0*/  MUFU.EX2 R154, R154 ;  /* 0x0000009a009a7308 */ /* 0x000ea20000000800 */
[--C-:B------:R-:W-:Y:S01]  /*0be0*/  FFMA R186, R52, UR8, -R16.reuse ;  /* 0x0000000834ba7c23 */ /* 0x100fe20008000810 */
[--C-:B------:R-:W-:Y:S01]  /*0bf0*/  FFMA R187, R53, UR8, -R16.reuse ;  /* 0x0000000835bb7c23 */ /* 0x100fe20008000810 */
[----:B------:R-:W-:Y:S01]  /*0c00*/  FMNMX R3, R47, R2, !PT ;  /* 0x000000022f037209 */ /* 0x000fe20007800000 */
[--C-:B------:R-:W-:Y:S01]  /*0c10*/  FFMA R168, R56, UR8, -R16.reuse ;  /* 0x0000000838a87c23 */ /* 0x100fe20008000810 */
[--C-:B------:R-:W-:Y:S01]  /*0c20*/  FFMA R169, R57, UR8, -R16.reuse ;  /* 0x0000000839a97c23 */ /* 0x100fe20008000810 */
[--C-:B------:R-:W-:Y:S01]  /*0c30*/  FFMA R170, R60, UR8, -R16.reuse ;  /* 0x000000083caa7c23 */ /* 0x100fe20008000810 */
[----:B------:R-:W-:Y:S01]  /*0c40*/  FMNMX R2, R50, R3, !PT ;  /* 0x0000000332027209 */ /* 0x000fe20007800000 */
[----:B------:R-:W3:Y:S01]  /*0c50*/  MUFU.EX2 R155, R155 ;  /* 0x0000009b009b7308 */ /* 0x000ee20000000800 */
[--C-:B------:R-:W-:Y:S01]  /*0c60*/  FFMA R171, R61, UR8, -R16.reuse ;  /* 0x000000083dab7c23 */ /* 0x100fe20008000810 */
[--C-:B------:R-:W-:Y:S01]  /*0c70*/  FFMA R180, R64, UR8, -R16.reuse ;  /* 0x0000000840b47c23 */ /* 0x100fe20008000810 */
[----:B------:R-:W-:Y:S01]  /*0c80*/  FMNMX R3, R51, R2, !PT ;  /* 0x0000000233037209 */ /* 0x000fe20007800000 */
[--C-:B------:R-:W-:Y:S01]  /*0c90*/  FFMA R181, R65, UR8, -R16.reuse ;  /* 0x0000000841b57c23 */ /* 0x100fe20008000810 */
[--C-:B------:R-:W-:Y:S01]  /*0ca0*/  FFMA R174, R68, UR8, -R16.reuse ;  /* 0x0000000844ae7c23 */ /* 0x100fe20008000810 */
[--C-:B------:R-:W-:Y:S01]  /*0cb0*/  FFMA R175, R69, UR8, -R16.reuse ;  /* 0x0000000845af7c23 */ /* 0x100fe20008000810 */
[----:B------:R-:W-:Y:S01]  /*0cc0*/  FMNMX R2, R54, R3, !PT ;  /* 0x0000000336027209 */ /* 0x000fe20007800000 */
[----:B------:R-:W4:Y:S01]  /*0cd0*/  MUFU.EX2 R196, R196 ;  /* 0x000000c400c47308 */ /* 0x000f220000000800 */
[--C-:B------:R-:W-:Y:S01]  /*0ce0*/  FFMA R176, R72, UR8, -R16.reuse ;  /* 0x0000000848b07c23 */ /* 0x100fe20008000810 */
[--C-:B------:R-:W-:Y:S01]  /*0cf0*/  FFMA R177, R73, UR8, -R16.reuse ;  /* 0x0000000849b17c23 */ /* 0x100fe20008000810 */
[----:B------:R-:W-:Y:S01]  /*0d00*/  FMNMX R3, R55, R2, !PT ;  /* 0x0000000237037209 */ /* 0x000fe20007800000 */
[--C-:B------:R-:W-:Y:S01]  /*0d10*/  FFMA R76, R76, UR8, -R16.reuse ;  /* 0x000000084c4c7c23 */ /* 0x100fe20008000810 */
[--C-:B------:R-:W-:Y:S01]  /*0d20*/  FFMA R77, R77, UR8, -R16.reuse ;  /* 0x000000084d4d7c23 */ /* 0x100fe20008000810 */
[--C-:B------:R-:W-:Y:S01]  /*0d30*/  FFMA R80, R80, UR8, -R16.reuse ;  /* 0x0000000850507c23 */ /* 0x100fe20008000810 */
[----:B------:R-:W-:Y:S01]  /*0d40*/  FMNMX R2, R58, R3, !PT ;  /* 0x000000033a027209 */ /* 0x000fe20007800000 */
[----:B------:R-:W5:Y:S01]  /*0d50*/  MUFU.EX2 R197, R197 ;  /* 0x000000c500c57308 */ /* 0x000f620000000800 */
[--C-:B------:R-:W-:Y:S01]  /*0d60*/  FFMA R81, R81, UR8, -R16.reuse ;  /* 0x0000000851517c23 */ /* 0x100fe20008000810 */
[--C-:B------:R-:W-:Y:S01]  /*0d70*/  FFMA R84, R84, UR8, -R16.reuse ;  /* 0x0000000854547c23 */ /* 0x100fe20008000810 */
[----:B------:R-:W-:Y:S01]  /*0d80*/  FMNMX R3, R59, R2, !PT ;  /* 0x000000023b037209 */ /* 0x000fe20007800000 */
[----:B------:R-:W-:-:S03]  /*0d90*/  FFMA R85, R85, UR8, -R16 ;  /* 0x0000000855557c23 */ /* 0x000fc60008000810 */
[----:B------:R-:W-:Y:S01]  /*0da0*/  FMNMX R2, R62, R3, !PT ;  /* 0x000000033e027209 */ /* 0x000fe20007800000 */
[----:B------:R-:W1:Y:S03]  /*0db0*/  MUFU.EX2 R158, R158 ;  /* 0x0000009e009e7308 */ /* 0x000e660000000800 */
[----:B------:R-:W-:-:S04]  /*0dc0*/  FMNMX R3, R63, R2, !PT ;  /* 0x000000023f037209 */ /* 0x000fc80007800000 */
[----:B------:R-:W-:Y:S01]  /*0dd0*/  FMNMX R2, R66, R3, !PT ;  /* 0x0000000342027209 */ /* 0x000fe20007800000 */
[----:B------:R-:W1:Y:S03]  /*0de0*/  MUFU.EX2 R159, R159 ;  /* 0x0000009f009f7308 */ /* 0x000e660000000800 */
[----:B------:R-:W-:-:S04]  /*0df0*/  FMNMX R3, R67, R2, !PT ;  /* 0x0000000243037209 */ /* 0x000fc80007800000 */
[----:B------:R-:W-:Y:S01]  /*0e00*/  FMNMX R2, R70, R3, !PT ;  /* 0x0000000346027209 */ /* 0x000fe20007800000 */
[----:B------:R-:W-:Y:S03]  /*0e10*/  MUFU.EX2 R192, R192 ;  /* 0x000000c000c07308 */ /* 0x000fe60000000800 */
        /* <DEDUP_REMOVED lines=12> */
[----:B------:R-:W-:-:S05]  /*0ee0*/  FMNMX R2, R87, R2, !PT ;  /* 0x0000000257027209 */ /* 0x000fca0007800000 */
[----:B------:R-:W1:Y:S01]  /*0ef0*/  SHFL.BFLY PT, R3, R2, 0x2, 0x1f ;  /* 0x0c401f0002037f89 */ /* 0x000e6200000e0000 */
[----:B------:R-:W-:Y:S08]  /*0f00*/  MUFU.EX2 R189, R189 ;  /* 0x000000bd00bd7308 */ /* 0x000ff00000000800 */
[----:B------:R-:W-:Y:S08]  /*0f10*/  MUFU.EX2 R186, R186 ;  /* 0x000000ba00ba7308 */ /* 0x000ff00000000800 */
[----:B------:R-:W-:Y:S01]  /*0f20*/  MUFU.EX2 R187, R187 ;  /* 0x000000bb00bb7308 */ /* 0x000fe20000000800 */
[----:B-1----:R-:W-:-:S07]  /*0f30*/  FMNMX R3, R2, R3, !PT ;  /* 0x0000000302037209 */ /* 0x002fce0007800000 */
[----:B------:R-:W-:Y:S01]  /*0f40*/  MUFU.EX2 R168, R168 ;  /* 0x000000a800a87308 */ /* 0x000fe20000000800 */
[----:B------:R-:W1:Y:S07]  /*0f50*/  SHFL.BFLY PT, R2, R3, 0x1, 0x1f ;  /* 0x0c201f0003027f89 */ /* 0x000e6e00000e0000 */
[----:B------:R-:W-:Y:S08]  /*0f60*/  MUFU.EX2 R169, R169 ;  /* 0x000000a900a97308 */ /* 0x000ff00000000800 */
[----:B------:R-:W-:Y:S08]  /*0f70*/  MUFU.EX2 R170, R170 ;  /* 0x000000aa00aa7308 */ /* 0x000ff00000000800 */
[----:B------:R-:W-:Y:S01]  /*0f80*/  MUFU.EX2 R171, R171 ;  /* 0x000000ab00ab7308 */ /* 0x000fe20000000800 */
[----:B-1----:R-:W-:Y:S01]  /*0f90*/  FMNMX R2, R3, R2, !PT ;  /* 0x0000000203027209 */ /* 0x002fe20007800000 */
[----:B------:R-:W-:-:S06]  /*0fa0*/  FADD R3, R152, R153 ;  /* 0x0000009998037221 */ /* 0x000fcc0000000000 */
[----:B------:R-:W-:Y:S01]  /*0fb0*/  MUFU.EX2 R180, R180 ;  /* 0x000000b400b47308 */ /* 0x000fe20000000800 */
[----:B------:R-:W-:-:S05]  /*0fc0*/  FMUL R2, R2, UR8 ;  /* 0x0000000802027c20 */ /* 0x000fca0008400000 */
[----:B------:R-:W-:Y:S01]  /*0fd0*/  FMNMX R17, R2, -INF , !PT ;  /* 0xff80000002117809 */ /* 0x000fe20007800000 */
[----:B--2---:R-:W-:Y:S01]  /*0fe0*/  FADD R2, R154, R3 ;  /* 0x000000039a027221 */ /* 0x004fe20000000000 */
[----:B------:R-:W-:Y:S03]  /*0ff0*/  MUFU.EX2 R181, R181 ;  /* 0x000000b500b57308 */ /* 0x000fe60000000800 */
[--C-:B------:R-:W-:Y:S01]  /*1000*/  FFMA R198, R26, UR8, -R17.reuse ;  /* 0x000000081ac67c23 */ /* 0x100fe20008000811 */
[--C-:B------:R-:W-:Y:S01]  /*1010*/  FFMA R199, R27, UR8, -R17.reuse ;  /* 0x000000081bc77c23 */ /* 0x100fe20008000811 */
[--C-:B------:R-:W-:Y:S01]  /*1020*/  FFMA R156, R30, UR8, -R17.reuse ;  /* 0x000000081e9c7c23 */ /* 0x100fe20008000811 */
[--C-:B------:R-:W-:Y:S01]  /*1030*/  FFMA R157, R31, UR8, -R17.reuse ;  /* 0x000000081f9d7c23 */ /* 0x100fe20008000811 */
[--C-:B------:R-:W-:Y:S01]  /*1040*/  FFMA R194, R34, UR8, -R17.reuse ;  /* 0x0000000822c27c23 */ /* 0x100fe20008000811 */
[--C-:B------:R-:W-:Y:S01]  /*1050*/  FFMA R195, R35, UR8, -R17.reuse ;  /* 0x0000000823c37c23 */ /* 0x100fe20008000811 */
[----:B------:R-:W-:Y:S01]  /*1060*/  MUFU.EX2 R198, R198 ;  /* 0x000000c600c67308 */ /* 0x000fe20000000800 */
[--C-:B------:R-:W-:Y:S01]  /*1070*/  FFMA R160, R38, UR8, -R17.reuse ;  /* 0x0000000826a07c23 */ /* 0x100fe20008000811 */
[--C-:B------:R-:W-:Y:S01]  /*1080*/  FFMA R161, R39, UR8, -R17.reuse ;  /* 0x0000000827a17c23 */ /* 0x100fe20008000811 */
[--C-:B------:R-:W-:Y:S01]  /*1090*/  FFMA R162, R42, UR8, -R17.reuse ;  /* 0x000000082aa27c23 */ /* 0x100fe20008000811 */
[----:B---3--:R-:W-:Y:S01]  /*10a0*/  FADD R3, R155, R2 ;  /* 0x000000029b037221 */ /* 0x008fe20000000000 */
[--C-:B------:R-:W-:Y:S01]  /*10b0*/  FFMA R163, R43, UR8, -R17.reuse ;  /* 0x000000082ba37c23 */ /* 0x100fe20008000811 */
[--C-:B------:R-:W-:Y:S01]  /*10c0*/  FFMA R164, R46, UR8, -R17.reuse ;  /* 0x000000082ea47c23 */ /* 0x100fe20008000811 */
[----:B------:R-:W-:Y:S01]  /*10d0*/  FFMA R165, R47, UR8, -R17 ;  /* 0x000000082fa57c23 */ /* 0x000fe20008000811 */
[----:B------:R-:W1:Y:S01]  /*10e0*/  MUFU.EX2 R199, R199 ;  /* 0x000000c700c77308 */ /* 0x000e620000000800 */
[----:B----4-:R-:W-:Y:S01]  /*10f0*/  FADD R2, R196, R3 ;  /* 0x00000003c4027221 */ /* 0x010fe20000000000 */
[--C-:B------:R-:W-:Y:S01]  /*1100*/  FFMA R166, R50, UR8, -R17.reuse ;  /* 0x0000000832a67c23 */ /* 0x100fe20008000811 */
[--C-:B------:R-:W-:Y:S01]  /*1110*/  FFMA R167, R51, UR8, -R17.reuse ;  /* 0x0000000833a77c23 */ /* 0x100fe20008000811 */
[--C-:B------:R-:W-:Y:S01]  /*1120*/  FFMA R54, R54, UR8, -R17.reuse ;  /* 0x0000000836367c23 */ /* 0x100fe20008000811 */
[----:B-----5:R-:W-:Y:S01]  /*1130*/  FADD R3, R197, R2 ;  /* 0x00000002c5037221 */ /* 0x020fe20000000000 */
[--C-:B------:R-:W-:Y:S01]  /*1140*/  FFMA R55, R55, UR8, -R17.reuse ;  /* 0x0000000837377c23 */ /* 0x100fe20008000811 */
[----:B------:R-:W-:Y:S01]  /*1150*/  FFMA R58, R58, UR8, -R17 ;  /* 0x000000083a3a7c23 */ /* 0x000fe20008000811 */
[----:B------:R-:W2:Y:S01]  /*1160*/  MUFU.EX2 R156, R156 ;  /* 0x0000009c009c7308 */ /* 0x000ea20000000800 */
[----:B------:R-:W-:Y:S01]  /*1170*/  FADD R2, R158, R3 ;  /* 0x000000039e027221 */ /* 0x000fe20000000000 */
[--C-:B------:R-:W-:Y:S01]  /*1180*/  FFMA R59, R59, UR8, -R17.reuse ;  /* 0x000000083b3b7c23 */ /* 0x100fe20008000811 */
[--C-:B------:R-:W-:Y:S01]  /*1190*/  FFMA R62, R62, UR8, -R17.reuse ;  /* 0x000000083e3e7c23 */ /* 0x100fe20008000811 */
[--C-:B------:R-:W-:Y:S01]  /*11a0*/  FFMA R63, R63, UR8, -R17.reuse ;  /* 0x000000083f3f7c23 */ /* 0x100fe20008000811 */
[----:B------:R-:W-:Y:S01]  /*11b0*/  FADD R3, R159, R2 ;  /* 0x000000029f037221 */ /* 0x000fe20000000000 */
[--C-:B------:R-:W-:Y:S01]  /*11c0*/  FFMA R66, R66, UR8, -R17.reuse ;  /* 0x0000000842427c23 */ /* 0x100fe20008000811 */
[----:B------:R-:W-:Y:S01]  /*11d0*/  FFMA R67, R67, UR8, -R17 ;  /* 0x0000000843437c23 */ /* 0x000fe20008000811 */
[----:B------:R-:W3:Y:S01]  /*11e0*/  MUFU.EX2 R157, R157 ;  /* 0x0000009d009d7308 */ /* 0x000ee20000000800 */
[----:B-1----:R-:W-:Y:S01]  /*11f0*/  FADD R5, R198, R199 ;  /* 0x000000c7c6057221 */ /* 0x002fe20000000000 */
[----:B------:R-:W-:Y:S01]  /*1200*/  FADD R2, R192, R3 ;  /* 0x00000003c0027221 */ /* 0x000fe20000000000 */
[--C-:B------:R-:W-:Y:S01]  /*1210*/  FFMA R70, R70, UR8, -R17.reuse ;  /* 0x0000000846467c23 */ /* 0x100fe20008000811 */
[--C-:B------:R-:W-:Y:S01]  /*1220*/  FFMA R71, R71, UR8, -R17.reuse ;  /* 0x0000000847477c23 */ /* 0x100fe20008000811 */
[--C-:B------:R-:W-:Y:S01]  /*1230*/  FFMA R74, R74, UR8, -R17.reuse ;  /* 0x000000084a4a7c23 */ /* 0x100fe20008000811 */
[----:B------:R-:W-:Y:S01]  /*1240*/  FADD R3, R193, R2 ;  /* 0x00000002c1037221 */ /* 0x000fe20000000000 */
[----:B------:R-:W-:Y:S01]  /*1250*/  FFMA R75, R75, UR8, -R17 ;  /* 0x000000084b4b7c23 */ /* 0x000fe20008000811 */
[----:B------:R-:W1:Y:S01]  /*1260*/  MUFU.EX2 R194, R194 ;  /* 0x000000c200c27308 */ /* 0x000e620000000800 */
[----:B--2---:R-:W-:Y:S01]  /*1270*/  FADD R4, R156, R5 ;  /* 0x000000059c047221 */ /* 0x004fe20000000000 */
[----:B------:R-:W-:Y:S01]  /*1280*/  FADD R2, R190, R3 ;  /* 0x00000003be027221 */ /* 0x000fe20000000000 */
[--C-:B------:R-:W-:Y:S01]  /*1290*/  FFMA R78, R78, UR8, -R17.reuse ;  /* 0x000000084e4e7c23 */ /* 0x100fe20008000811 */
[--C-:B------:R-:W-:Y:S01]  /*12a0*/  FFMA R79, R79, UR8, -R17.reuse ;  /* 0x000000084f4f7c23 */ /* 0x100fe20008000811 */
[--C-:B------:R-:W-:Y:S01]  /*12b0*/  FFMA R82, R82, UR8, -R17.reuse ;  /* 0x0000000852527c23 */ /* 0x100fe20008000811 */
[----:B------:R-:W-:Y:S01]  /*12c0*/  FADD R3, R191, R2 ;  /* 0x00000002bf037221 */ /* 0x000fe20000000000 */
[----:B------:R-:W-:Y:S01]  /*12d0*/  FFMA R83, R83, UR8, -R17 ;  /* 0x0000000853537c23 */ /* 0x000fe20008000811 */
[----:B------:R-:W2:Y:S01]  /*12e0*/  MUFU.EX2 R195, R195 ;  /* 0x000000c300c37308 */ /* 0x000ea20000000800 */
[----:B---3--:R-:W-:Y:S01]  /*12f0*/  FADD R5, R157, R4 ;  /* 0x000000049d057221 */ /* 0x008fe20000000000 */
[----:B------:R-:W-:Y:S01]  /*1300*/  FADD R2, R188, R3 ;  /* 0x00000003bc027221 */ /* 0x000fe20000000000 */
[--C-:B------:R-:W-:Y:S01]  /*1310*/  FFMA R86, R86, UR8, -R17.reuse ;  /* 0x0000000856567c23 */ /* 0x100fe20008000811 */
[----:B------:R-:W-:-:S02]  /*1320*/  FFMA R87, R87, UR8, -R17 ;  /* 0x0000000857577c23 */ /* 0x000fc40008000811 */
[----:B------:R-:W-:Y:S02]  /*1330*/  FADD R3, R189, R2 ;  /* 0x00000002bd037221 */ /* 0x000fe40000000000 */
[----:B------:R-:W3:Y:S01]  /*1340*/  MUFU.EX2 R160, R160 ;  /* 0x000000a000a07308 */ /* 0x000ee20000000800 */
[----:B-1----:R-:W-:Y:S01]  /*1350*/  FADD R4, R194, R5 ;  /* 0x00000005c2047221 */ /* 0x002fe20000000000 */
[----:B------:R-:W-:-:S04]  /*1360*/  FADD R2, R186, R3 ;  /* 0x00000003ba027221 */ /* 0x000fc80000000000 */
[----:B------:R-:W-:Y:S02]  /*1370*/  FADD R3, R187, R2 ;  /* 0x00000002bb037221 */ /* 0x000fe40000000000 */
[----:B------:R-:W1:Y:S01]  /*1380*/  MUFU.EX2 R161, R161 ;  /* 0x000000a100a17308 */ /* 0x000e620000000800 */
[----:B--2---:R-:W-:Y:S01]  /*1390*/  FADD R5, R195, R4 ;  /* 0x00000004c3057221 */ /* 0x004fe20000000000 */
[----:B------:R-:W-:-:S04]  /*13a0*/  FADD R2, R168, R3 ;  /* 0x00000003a8027221 */ /* 0x000fc80000000000 */
[----:B------:R-:W-:Y:S02]  /*13b0*/  FADD R3, R169, R2 ;  /* 0x00000002a9037221 */ /* 0x000fe40000000000 */
[----:B------:R-:W2:Y:S01]  /*13c0*/  MUFU.EX2 R162, R162 ;  /* 0x000000a200a27308 */ /* 0x000ea20000000800 */
[----:B---3--:R-:W-:Y:S01]  /*13d0*/  FADD R4, R160, R5 ;  /* 0x00000005a0047221 */ /* 0x008fe20000000000 */
[----:B------:R-:W-:-:S04]  /*13e0*/  FADD R2, R170, R3 ;  /* 0x00000003aa027221 */ /* 0x000fc80000000000 */
[----:B------:R-:W-:Y:S02]  /*13f0*/  FADD R3, R171, R2 ;  /* 0x00000002ab037221 */ /* 0x000fe40000000000 */
[----:B------:R-:W3:Y:S01]  /*1400*/  MUFU.EX2 R163, R163 ;  /* 0x000000a300a37308 */ /* 0x000ee20000000800 */
[----:B-1----:R-:W-:Y:S01]  /*1410*/  FADD R5, R161, R4 ;  /* 0x00000004a1057221 */ /* 0x002fe20000000000 */
[----:B------:R-:W-:-:S04]  /*1420*/  FADD R2, R180, R3 ;  /* 0x00000003b4027221 */ /* 0x000fc80000000000 */
[----:B------:R-:W-:Y:S02]  /*1430*/  FADD R3, R181, R2 ;  /* 0x00000002b5037221 */ /* 0x000fe40000000000 */
[----:B------:R-:W1:Y:S01]  /*1440*/  MUFU.EX2 R164, R164 ;  /* 0x000000a400a47308 */ /* 0x000e620000000800 */
[----:B--2---:R-:W-:-:S07]  /*1450*/  FADD R4, R162, R5 ;  /* 0x00000005a2047221 */ /* 0x004fce0000000000 */
[----:B------:R-:W2:Y:S01]  /*1460*/  MUFU.EX2 R165, R165 ;  /* 0x000000a500a57308 */ /* 0x000ea20000000800 */
[----:B---3--:R-:W-:-:S07]  /*1470*/  FADD R5, R163, R4 ;  /* 0x00000004a3057221 */ /* 0x008fce0000000000 */
[----:B------:R-:W3:Y:S01]  /*1480*/  MUFU.EX2 R166, R166 ;  /* 0x000000a600a67308 */ /* 0x000ee20000000800 */
[----:B-1----:R-:W-:-:S07]  /*1490*/  FADD R4, R164, R5 ;  /* 0x00000005a4047221 */ /* 0x002fce0000000000 */
        /* <DEDUP_REMOVED lines=57> */
[----:B---3--:R-:W-:Y:S01]  /*1830*/  FADD R4, R10, R5 ;  /* 0x000000050a047221 */ /* 0x008fe20000000000 */
[----:B-1----:R-:W-:Y:S01]  /*1840*/  FADD R5, R15, R2 ;  /* 0x000000020f057221 */ /* 0x002fe20000000000 */
[----:B------:R-:W-:-:S04]  /*1850*/  IADD3 R2, R0, -0x80, RZ ;  /* 0xffffff8000027810 */ /* 0x000fc80007ffe0ff */
[----:B------:R-:W-:Y:S01]  /*1860*/  SHF.R.U32.HI R3, RZ, 0x5, R2 ;  /* 0x00000005ff037819 */ /* 0x000fe20000011602 */
[----:B------:R-:W-:Y:S01]  /*1870*/  BAR.SYNC.DEFER_BLOCKING 0x2, 0x80 ;  /* 0x0082000000007b1d */ /* 0x000fe20000010000 */
[----:B------:R-:W-:Y:S01]  /*1880*/  LOP3.LUT P4, R2, R0, 0x7f, RZ, 0xc0, !PT ;  /* 0x0000007f00027812 */ /* 0x000fe2000788c0ff */
[----:B--2---:R-:W-:-:S04]  /*1890*/  FADD R24, R11, R4 ;  /* 0x000000040b187221 */ /* 0x004fc80000000000 */
[----:B------:R-:W1:Y:S04]  /*18a0*/  SHFL.BFLY PT, R4, R5, 0x2, 0x1f ;  /* 0x0c401f0005047f89 */ /* 0x000e6800000e0000 */
[----:B------:R-:W2:Y:S04]  /*18b0*/  SHFL.BFLY PT, R27, R24, 0x2, 0x1f ;  /* 0x0c401f00181b7f89 */ /* 0x000ea800000e0000 */
[----:B------:R-:W3:Y:S01]  /*18c0*/  SHFL.IDX PT, R3, R3, RZ, 0x1f ;  /* 0x00001fff03037589 */ /* 0x000ee200000e0000 */
[----:B------:R-:W-:Y:S01]  /*18d0*/  @!P4 SYNCS.ARRIVE.TRANS64.A1T0 RZ, [UR7+0x30010], RZ ;  /* 0x030010ffffffc9a7 */ /* 0x000fe20008100007 */
[----:B-1----:R-:W-:Y:S01]  /*18e0*/  FADD R25, R5, R4 ;  /* 0x0000000405197221 */ /* 0x002fe20000000000 */
[----:B------:R-:W-:Y:S01]  /*18f0*/  FADD R4, -R16, -INF ;  /* 0xff80000010047421 */ /* 0x000fe20000000100 */
[----:B--2---:R-:W-:-:S03]  /*1900*/  FADD R27, R24, R27 ;  /* 0x0000001b181b7221 */ /* 0x004fc60000000000 */
[----:B------:R-:W1:Y:S02]  /*1910*/  SHFL.BFLY PT, R26, R25, 0x1, 0x1f ;  /* 0x0c201f00191a7f89 */ /* 0x000e6400000e0000 */
[----:B------:R-:W2:Y:S01]  /*1920*/  MUFU.EX2 R4, R4 ;  /* 0x0000000400047308 */ /* 0x000ea20000000800 */
[----:B---3--:R-:W-:Y:S01]  /*1930*/  R2UR UR9, R3 ;  /* 0x00000000030972ca */ /* 0x008fe200000e0000 */
[----:B------:R-:W3:Y:S01]  /*1940*/  SHFL.BFLY PT, R28, R27, 0x1, 0x1f ;  /* 0x0c201f001b1c7f89 */ /* 0x000ee200000e0000 */
[----:B------:R-:W-:-:S05]  /*1950*/  FADD R3, -R17, -INF ;  /* 0xff80000011037421 */ /* 0x000fca0000000100 */
[----:B------:R4:W5:Y:S01]  /*1960*/  MUFU.EX2 R90, R3 ;  /* 0x00000003005a7308 */ /* 0x0009620000000800 */
[----:B--2---:R-:W-:Y:S01]  /*1970*/  FMUL R88, RZ, R4 ;  /* 0x00000004ff587220 */ /* 0x004fe20000400000 */
[----:B-1----:R-:W-:-:S04]  /*1980*/  FADD R5, R25, R26 ;  /* 0x0000001a19057221 */ /* 0x002fc80000000000 */
[-C--:B------:R-:W-:Y:S02]  /*1990*/  MOV R89, R88.reuse ;  /* 0x0000005800597202 */ /* 0x080fe40000000f00 */
[-C--:B------:R-:W-:Y:S01]  /*19a0*/  MOV R92, R88.reuse ;  /* 0x00000058005c7202 */ /* 0x080fe20000000f00 */
[----:B---3--:R-:W-:Y:S01]  /*19b0*/  FADD R29, R27, R28 ;  /* 0x0000001c1b1d7221 */ /* 0x008fe20000000000 */
[----:B----4-:R-:W-:Y:S01]  /*19c0*/  FADD R3, R4, R5 ;  /* 0x0000000504037221 */ /* 0x010fe20000000000 */
[----:B------:R-:W-:Y:S02]  /*19d0*/  MOV R93, R88 ;  /* 0x00000058005d7202 */ /* 0x000fe40000000f00 */
[----:B-----5:R-:W-:Y:S01]  /*19e0*/  FADD R4, R90, R29 ;  /* 0x0000001d5a047221 */ /* 0x020fe20000000000 */
[----:B------:R-:W-:Y:S01]  /*19f0*/  FMUL R90, RZ, R90 ;  /* 0x0000005aff5a7220 */ /* 0x000fe20000400000 */
[-C--:B------:R-:W-:Y:S02]  /*1a00*/  MOV R96, R88.reuse ;  /* 0x0000005800607202 */ /* 0x080fe40000000f00 */
[----:B------:R-:W-:-:S02]  /*1a10*/  MOV R97, R88 ;  /* 0x0000005800617202 */ /* 0x000fc40000000f00 */
[-C--:B------:R-:W-:Y:S02]  /*1a20*/  MOV R91, R90.reuse ;  /* 0x0000005a005b7202 */ /* 0x080fe40000000f00 */
[-C--:B------:R-:W-:Y:S02]  /*1a30*/  MOV R94, R90.reuse ;  /* 0x0000005a005e7202 */ /* 0x080fe40000000f00 */
[-C--:B------:R-:W-:Y:S02]  /*1a40*/  MOV R95, R90.reuse ;  /* 0x0000005a005f7202 */ /* 0x080fe40000000f00 */
[-C--:B------:R-:W-:Y:S02]  /*1a50*/  MOV R98, R90.reuse ;  /* 0x0000005a00627202 */ /* 0x080fe40000000f00 */
[----:B------:R-:W-:Y:S02]  /*1a60*/  MOV R99, R90 ;  /* 0x0000005a00637202 */ /* 0x000fe40000000f00 */
[----:B------:R-:W-:-:S02]  /*1a70*/  MOV R100, R88 ;  /* 0x0000005800647202 */ /* 0x000fc40000000f00 */
[----:B------:R-:W-:Y:S02]  /*1a80*/  MOV R101, R88 ;  /* 0x0000005800657202 */ /* 0x000fe40000000f00 */
[-C--:B------:R-:W-:Y:S02]  /*1a90*/  MOV R102, R90.reuse ;  /* 0x0000005a00667202 */ /* 0x080fe40000000f00 */
[----:B------:R-:W-:Y:S02]  /*1aa0*/  MOV R103, R90 ;  /* 0x0000005a00677202 */ /* 0x000fe40000000f00 */
        /* <DEDUP_REMOVED lines=47> */
[----:B------:R-:W-:Y:S01]  /*1da0*/  MOV R151, R90 ;  /* 0x0000005a00977202 */ /* 0x000fe20000000f00 */
[----:B------:R-:W-:Y:S06]  /*1db0*/  @!P1 BRA `(.L_x_5) ;  /* 0x0000002400b09947 */ /* 0x000fec0003800000 */
[-C--:B------:R-:W-:Y:S01]  /*1dc0*/  MOV R151, R90.reuse ;  /* 0x0000005a00977202 */ /* 0x080fe20000000f00 */
[----:B------:R-:W-:Y:S01]  /*1dd0*/  UMOV UR11, 0x80 ;  /* 0x00000080000b7882 */ /* 0x000fe20000000000 */
[----:B------:R-:W-:Y:S01]  /*1de0*/  MOV R150, R90 ;  /* 0x0000005a00967202 */ /* 0x000fe20000000f00 */
[----:B------:R-:W-:Y:S01]  /*1df0*/  UMOV UR5, URZ ;  /* 0x0000003f00057c82 */ /* 0x000fe20008000000 */
[-C--:B------:R-:W-:Y:S01]  /*1e00*/  MOV R149, R88.reuse ;  /* 0x0000005800957202 */ /* 0x080fe20000000f00 */
[----:B------:R-:W-:Y:S01]  /*1e10*/  UMOV UR44, 0x1 ;  /* 0x00000001002c7882 */ /* 0x000fe20000000000 */
[----:B------:R-:W-:Y:S01]  /*1e20*/  MOV R148, R88 ;  /* 0x0000005800947202 */ /* 0x000fe20000000f00 */
[----:B------:R-:W-:Y:S01]  /*1e30*/  UMOV UR10, 0x1 ;  /* 0x00000001000a7882 */ /* 0x000fe20000000000 */
[-C--:B------:R-:W-:Y:S02]  /*1e40*/  MOV R147, R90.reuse ;  /* 0x0000005a00937202 */ /* 0x080fe40000000f00 */
[----:B------:R-:W-:-:S02]  /*1e50*/  MOV R146, R90 ;  /* 0x0000005a00927202 */ /* 0x000fc40000000f00 */
[-C--:B------:R-:W-:Y:S02]  /*1e60*/  MOV R145, R88.reuse ;  /* 0x0000005800917202 */ /* 0x080fe40000000f00 */
[----:B------:R-:W-:Y:S02]  /*1e70*/  MOV R144, R88 ;  /* 0x0000005800907202 */ /* 0x000fe40000000f00 */
[-C--:B------:R-:W-:Y:S02]  /*1e80*/  MOV R143, R90.reuse ;  /* 0x0000005a008f7202 */ /* 0x080fe40000000f00 */
[----:B------:R-:W-:Y:S02]  /*1e90*/  MOV R142, R90 ;  /* 0x0000005a008e7202 */ /* 0x000fe40000000f00 */
        /* <DEDUP_REMOVED lines=50> */
[----:B------:R-:W-:Y:S02]  /*21c0*/  MOV R91, R90 ;  /* 0x0000005a005b7202 */ /* 0x000fe40000000f00 */
[----:B------:R-:W-:-:S07]  /*21d0*/  MOV R89, R88 ;  /* 0x0000005800597202 */ /* 0x000fce0000000f00 */
.L_x_8:
[----:B------:R-:W-:Y:S01]  /*21e0*/  ULEA.HI UR4, UR44, UR44, URZ, 0x1 ;  /* 0x0000002c2c047291 */ /* 0x000fe2000f8f083f */
[----:B------:R-:W-:Y:S03]  /*21f0*/  BAR.SYNC.DEFER_BLOCKING 0x2, 0x80 ;  /* 0x0082000000007b1d */ /* 0x000fe60000010000 */
[----:B------:R-:W-:-:S03]  /*2200*/  ULOP3.LUT UR4, UR4, 0xfffffffe, URZ, 0xc0, !UPT ;  /* 0xfffffffe04047892 */ /* 0x000fc6000f8ec03f */
[----:B------:R-:W-:Y:S01]  /*2210*/  UMOV UR43, 0x40000040 ;  /* 0x40000040002b7882 */ /* 0x000fe20000000000 */
[----:B------:R-:W-:-:S04]  /*2220*/  UIADD3 UR4, -UR4, UR44, URZ ;  /* 0x0000002c04047290 */ /* 0x000fc8000fffe13f */
[----:B------:R-:W-:Y:S02]  /*2230*/  UISETP.NE.U32.AND UP0, UPT, UR4, URZ, UPT ;  /* 0x0000003f0400728c */ /* 0x000fe4000bf05070 */
[----:B------:R-:W-:Y:S02]  /*2240*/  ULEA UR45, UR4, UR7, 0x3 ;  /* 0x00000007042d7291 */ /* 0x000fe4000f8e183f */
[----:B------:R-:W-:-:S04]  /*2250*/  USEL UR14, URZ, 0x1, UP0 ;  /* 0x000000013f0e7887 */ /* 0x000fc80008000000 */
[----:B------:R-:W-:-:S04]  /*2260*/  ULOP3.LUT UR5, UR5, UR14, URZ, 0x3c, !UPT ;  /* 0x0000000e05057292 */ /* 0x000fc8000f8e3c3f */
[----:B------:R-:W-:-:S06]  /*2270*/  USHF.L.U32 UR14, UR5, 0x1f, URZ ;  /* 0x0000001f050e7899 */ /* 0x000fcc000800063f */
[----:B------:R-:W-:Y:S01]  /*2280*/  MOV R5, UR14 ;  /* 0x0000000e00057c02 */ /* 0x000fe20008000f00 */
[----:B------:R-:W-:-:S03]  /*2290*/  ULEA UR14, UR4, UR7, 0xf ;  /* 0x00000007040e7291 */ /* 0x000fc6000f8e783f */
[----:B------:R-:W1:Y:S01]  /*22a0*/  SYNCS.PHASECHK.TRANS64.TRYWAIT P0, [UR45+0x30020], R5 ;  /* 0x03002005ff0075a7 */ /* 0x000e62000800016d */
[----:B------:R-:W-:-:S04]  /*22b0*/  USHF.R.U32.HI UR15, URZ, 0x4, UR14 ;  /* 0x000000043f0f7899 */ /* 0x000fc8000801160e */
[----:B------:R-:W-:-:S04]  /*22c0*/  USGXT.U32 UR15, UR15, 0xe ;  /* 0x0000000e0f0f789a */ /* 0x000fc80008000000 */
[----:B------:R-:W-:Y:S01]  /*22d0*/  ULOP3.LUT UR42, UR15, 0x4000000, URZ, 0xfc, !UPT ;  /* 0x040000000f2a7892 */ /* 0x000fe2000f8efc3f */
[----:B-1----:R-:W-:Y:S11]  /*22e0*/  @!P0 BRA `(.L_x_6) ;  /* 0x000000b000ec8947 */ /* 0x002ff60003800000 */
.L_x_27:
[----:B------:R-:W-:Y:S01]  /*22f0*/  WARPGROUP.ARRIVE ;  /* 0x00000000000079c5 */ /* 0x000fe20000000000 */
[----:B------:R-:W-:Y:S01]  /*2300*/  UIADD3 UR15, UR14, 0x20, URZ ;  /* 0x000000200e0f7890 */ /* 0x000fe2000fffe03f */
[----:B------:R-:W-:Y:S01]  /*2310*/  UMOV UR39, 0x40000040 ;  /* 0x4000004000277882 */ /* 0x000fe20000000000 */
[----:B------:R-:W-:Y:S02]  /*2320*/  UMOV UR35, 0x40000040 ;  /* 0x4000004000237882 */ /* 0x000fe40000000000 */
[----:B------:R-:W-:Y:S01]  /*2330*/  USHF.R.U32.HI UR15, URZ, 0x4, UR15 ;  /* 0x000000043f0f7899 */ /* 0x000fe2000801160f */
[----:B------:R-:W-:Y:S01]  /*2340*/  HGMMA.64x128x16.F32 R24, gdesc[UR40], RZ, !UPT ;  /* 0x01e00000281879f0 */ /* 0x000fe2000c7008ff */
[----:B------:R-:W-:Y:S01]  /*2350*/  UMOV UR31, 0x40000040 ;  /* 0x40000040001f7882 */ /* 0x000fe20000000000 */
[----:B------:R-:W-:Y:S01]  /*2360*/  UMOV UR27, 0x40000040 ;  /* 0x40000040001b7882 */ /* 0x000fe20000000000 */
[----:B------:R-:W-:Y:S01]  /*2370*/  USGXT.U32 UR15, UR15, 0xe ;  /* 0x0000000e0f0f789a */ /* 0x000fe20008000000 */
[----:B------:R-:W-:Y:S01]  /*2380*/  UMOV UR23, 0x40000040 ;  /* 0x4000004000177882 */ /* 0x000fe20000000000 */
[----:B------:R-:W-:-:S02]  /*2390*/  UMOV UR19, 0x40000040 ;  /* 0x4000004000137882 */ /* 0x000fc40000000000 */
[----:B------:R-:W-:Y:S02]  /*23a0*/  ULOP3.LUT UR38, UR15, 0x4000000, URZ, 0xfc, !UPT ;  /* 0x040000000f267892 */ /* 0x000fe4000f8efc3f */
[----:B------:R-:W-:-:S04]  /*23b0*/  UIADD3 UR15, UR14, 0x40, URZ ;  /* 0x000000400e0f7890 */ /* 0x000fc8000fffe03f */
[----:B------:R-:W-:-:S04]  /*23c0*/  USHF.R.U32.HI UR15, URZ, 0x4, UR15 ;  /* 0x000000043f0f7899 */ /* 0x000fc8000801160f */
[----:B------:R-:W-:-:S04]  /*23d0*/  USGXT.U32 UR15, UR15, 0xe ;  /* 0x0000000e0f0f789a */ /* 0x000fc80008000000 */
        /* <DEDUP_REMOVED lines=29> */
[----:B------:R-:W-:-:S04]  /*25b0*/  UIADD3 UR14, UR44, -0x1, URZ ;  /* 0xffffffff2c0e7890 */ /* 0x000fc8000fffe03f */
[----:B------:R-:W-:-:S04]  /*25c0*/  ULEA.HI UR15, UR14, UR14, URZ, 0x1 ;  /* 0x0000000e0e0f7291 */ /* 0x000fc8000f8f083f */
[----:B------:R-:W-:-:S04]  /*25d0*/  ULOP3.LUT UR15, UR15, 0xfffffffe, URZ, 0xc0, !UPT ;  /* 0xfffffffe0f0f7892 */ /* 0x000fc8000f8ec03f */
[----:B------:R-:W-:-:S04]  /*25e0*/  UIADD3 UR14, UR14, -UR15, URZ ;  /* 0x8000000f0e0e7290 */ /* 0x000fc8000fffe03f */
[----:B------:R-:W-:Y:S02]  /*25f0*/  UISETP.NE.U32.AND UP0, UPT, UR14, URZ, UPT ;  /* 0x0000003f0e00728c */ /* 0x000fe4000bf05070 */
[----:B------:R-:W-:Y:S02]  /*2600*/  ULEA UR22, UR14, UR7, 0x3 ;  /* 0x000000070e167291 */ /* 0x000fe4000f8e183f */
[----:B------:R-:W-:-:S04]  /*2610*/  USEL UR15, URZ, 0x1, UP0 ;  /* 0x000000013f0f7887 */ /* 0x000fc80008000000 */
[----:B------:R-:W-:-:S04]  /*2620*/  ULOP3.LUT UR10, UR10, UR15, URZ, 0x3c, !UPT ;  /* 0x0000000f0a0a7292 */ /* 0x000fc8000f8e3c3f */
[----:B------:R-:W-:-:S06]  /*2630*/  USHF.L.U32 UR15, UR10, 0x1f, URZ ;  /* 0x0000001f0a0f7899 */ /* 0x000fcc000800063f */
[----:B------:R-:W-:-:S04]  /*2640*/  MOV R5, UR15 ;  /* 0x0000000f00057c02 */ /* 0x000fc80008000f00 */
[----:B------:R-:W1:Y:S02]  /*2650*/  SYNCS.PHASECHK.TRANS64.TRYWAIT P0, [UR22+0x30040], R5 ;  /* 0x03004005ff0075a7 */ /* 0x000e640008000156 */
[----:B-1----:R-:W-:Y:S05]  /*2660*/  @!P0 BRA `(.L_x_7) ;  /* 0x000000b000208947 */ /* 0x002fea0003800000 */
.L_x_29:
[----:B------:R-:W-:Y:S01]  /*2670*/  ULEA UR14, UR14, UR7, 0xf ;  /* 0x000000070e0e7291 */ /* 0x000fe2000f8e783f */
[----:B------:R-:W-:Y:S01]  /*2680*/  F2FP.F16.F32.PACK_AB R158, R159, R158 ;  /* 0x0000009e9f9e723e */ /* 0x000fe200000000ff */
[----:B------:R-:W-:Y:S01]  /*2690*/  UMOV UR19, 0x40000040 ;  /* 0x4000004000137882 */ /* 0x000fe20000000000 */
[----:B------:R-:W-:Y:S01]  /*26a0*/  F2FP.F16.F32.PACK_AB R159, R161, R160 ;  /* 0x000000a0a19f723e */ /* 0x000fe200000000ff */
[----:B------:R-:W-:Y:S01]  /*26b0*/  UIADD3 UR15, UR14, 0x10000, URZ ;  /* 0x000100000e0f7890 */ /* 0x000fe2000fffe03f */
[----:B------:R-:W-:Y:S01]  /*26c0*/  F2FP.F16.F32.PACK_AB R161, R163, R162 ;  /* 0x000000a2a3a1723e */ /* 0x000fe200000000ff */
[----:B------:R-:W-:Y:S01]  /*26d0*/  UIADD3 UR11, UR11, 0x80, URZ ;  /* 0x000000800b0b7890 */ /* 0x000fe2000fffe03f */
[----:B------:R-:W-:Y:S01]  /*26e0*/  F2FP.F16.F32.PACK_AB R170, R171, R170 ;  /* 0x000000aaabaa723e */ /* 0x000fe200000000ff */
[----:B------:R-:W-:Y:S01]  /*26f0*/  USHF.R.U32.HI UR15, URZ, 0x4, UR15 ;  /* 0x000000043f0f7899 */ /* 0x000fe2000801160f */
[----:B------:R-:W-:Y:S01]  /*2700*/  F2FP.F16.F32.PACK_AB R154, R155, R154 ;  /* 0x0000009a9b9a723e */ /* 0x000fe200000000ff */
[----:B------:R-:W-:Y:S01]  /*2710*/  UIADD3 UR44, UR44, 0x1, URZ ;  /* 0x000000012c2c7890 */ /* 0x000fe2000fffe03f */
[----:B------:R-:W-:Y:S01]  /*2720*/  F2FP.F16.F32.PACK_AB R163, R165, R164 ;  /* 0x000000a4a5a3723e */ /* 0x000fe200000000ff */
[----:B------:R-:W-:Y:S01]  /*2730*/  USGXT.U32 UR15, UR15, 0xe ;  /* 0x0000000e0f0f789a */ /* 0x000fe20008000000 */
[----:B------:R-:W-:-:S02]  /*2740*/  F2FP.F16.F32.PACK_AB R168, R169, R168 ;  /* 0x000000a8a9a8723e */ /* 0x000fc400000000ff */
[----:B------:R-:W-:Y:S01]  /*2750*/  F2FP.F16.F32.PACK_AB R171, R173, R172 ;  /* 0x000000acadab723e */ /* 0x000fe200000000ff */
[----:B------:R-:W-:Y:S01]  /*2760*/  ULOP3.LUT UR18, UR15, 0x4000000, URZ, 0xfc, !UPT ;  /* 0x040000000f127892 */ /* 0x000fe2000f8efc3f */
[----:B------:R-:W-:Y:S01]  /*2770*/  F2FP.F16.F32.PACK_AB R152, R153, R152 ;  /* 0x000000989998723e */ /* 0x000fe200000000ff */
[----:B------:R-:W-:Y:S01]  /*2780*/  UIADD3 UR15, UR14, 0x10800, URZ ;  /* 0x000108000e0f7890 */ /* 0x000fe2000fffe03f */
[----:B------:R-:W-:Y:S02]  /*2790*/  F2FP.F16.F32.PACK_AB R155, R157, R156 ;  /* 0x0000009c9d9b723e */ /* 0x000fe400000000ff */
[----:B------:R-:W-:Y:S01]  /*27a0*/  F2FP.F16.F32.PACK_AB R165, R167, R166 ;  /* 0x000000a6a7a5723e */ /* 0x000fe200000000ff */
[----:B------:R-:W-:Y:S01]  /*27b0*/  USHF.R.U32.HI UR15, URZ, 0x4, UR15 ;  /* 0x000000043f0f7899 */ /* 0x000fe2000801160f */
[----:B------:R-:W-:Y:S02]  /*27c0*/  F2FP.F16.F32.PACK_AB R169, R183, R182 ;  /* 0x000000b6b7a9723e */ /* 0x000fe400000000ff */
[----:B------:R-:W-:Y:S01]  /*27d0*/  F2FP.F16.F32.PACK_AB R172, R181, R180 ;  /* 0x000000b4b5ac723e */ /* 0x000fe200000000ff */
[----:B------:R-:W-:Y:S01]  /*27e0*/  USGXT.U32 UR15, UR15, 0xe ;  /* 0x0000000e0f0f789a */ /* 0x000fe20008000000 */
[----:B------:R-:W-:-:S02]  /*27f0*/  F2FP.F16.F32.PACK_AB R174, R175, R174 ;  /* 0x000000aeafae723e */ /* 0x000fc400000000ff */
[----:B------:R-:W-:Y:S02]  /*2800*/  F2FP.F16.F32.PACK_AB R176, R177, R176 ;  /* 0x000000b0b1b0723e */ /* 0x000fe400000000ff */
[----:B------:R-:W-:Y:S02]  /*2810*/  F2FP.F16.F32.PACK_AB R178, R179, R178 ;  /* 0x000000b2b3b2723e */ /* 0x000fe400000000ff */
[----:B------:R-:W-:Y:S02]  /*2820*/  F2FP.F16.F32.PACK_AB R153, R199, R198 ;  /* 0x000000c6c799723e */ /* 0x000fe400000000ff */
[----:B------:R-:W-:Y:S02]  /*2830*/  F2FP.F16.F32.PACK_AB R156, R197, R196 ;  /* 0x000000c4c59c723e */ /* 0x000fe400000000ff */
[----:B------:R-:W-:Y:S02]  /*2840*/  F2FP.F16.F32.PACK_AB R157, R195, R194 ;  /* 0x000000c2c39d723e */ /* 0x000fe400000000ff */
        /* <DEDUP_REMOVED lines=12> */
[----:B------:R-:W-:-:S04]  /*2910*/  F2FP.F16.F32.PACK_AB R183, R11, R10 ;  /* 0x0000000a0bb7723e */ /* 0x000fc800000000ff */
[----:B------:R-:W-:-:S06]  /*2920*/  WARPGROUP.ARRIVE ;  /* 0x00000000000079c5 */ /* 0x000fcc0000000000 */
[----:B------:R-:W-:Y:S01]  /*2930*/  HGMMA.64x128x16.F32 R88, R152, gdesc[UR16].tnspB, R88 ;  /* 0x41e0001098587df0 */ /* 0x000fe20008700858 */
[----:B------:R-:W-:Y:S01]  /*2940*/  ULOP3.LUT UR18, UR15, 0x4000000, URZ, 0xfc, !UPT ;  /* 0x040000000f127892 */ /* 0x000fe2000f8efc3f */
[----:B------:R-:W-:Y:S01]  /*2950*/  UMOV UR19, 0x40000040 ;  /* 0x4000004000137882 */ /* 0x000fe20000000000 */
[----:B------:R-:W-:-:S04]  /*2960*/  UIADD3 UR15, UR14, 0x11000, URZ ;  /* 0x000110000e0f7890 */ /* 0x000fc8000fffe03f */
[----:B------:R-:W-:-:S04]  /*2970*/  USHF.R.U32.HI UR15, URZ, 0x4, UR15 ;  /* 0x000000043f0f7899 */ /* 0x000fc8000801160f */
[----:B------:R-:W-:Y:S01]  /*2980*/  USGXT.U32 UR15, UR15, 0xe ;  /* 0x0000000e0f0f789a */ /* 0x000fe20008000000 */
[----:B------:R-:W-:Y:S03]  /*2990*/  HGMMA.64x128x16.F32 R88, R156, gdesc[UR16].tnspB, R88 ;  /* 0x41e000109c587df0 */ /* 0x000fe60008700858 */
        /* <DEDUP_REMOVED lines=20> */
[----:B------:R-:W-:Y:S02]  /*2ae0*/  UIADD3 UR15, UR14, 0x13000, URZ ;  /* 0x000130000e0f7890 */ /* 0x000fe4000fffe03f */
[----:B------:R-:W-:Y:S02]  /*2af0*/  UIADD3 UR14, UR14, 0x13800, URZ ;  /* 0x000138000e0e7890 */ /* 0x000fe4000fffe03f */
[----:B------:R-:W-:-:S02]  /*2b00*/  USHF.R.U32.HI UR15, URZ, 0x4, UR15 ;  /* 0x000000043f0f7899 */ /* 0x000fc4000801160f */
[----:B------:R-:W-:Y:S02]  /*2b10*/  USHF.R.U32.HI UR14, URZ, 0x4, UR14 ;  /* 0x000000043f0e7899 */ /* 0x000fe4000801160e */
[----:B------:R-:W-:Y:S02]  /*2b20*/  USGXT.U32 UR15, UR15, 0xe ;  /* 0x0000000e0f0f789a */ /* 0x000fe40008000000 */
[----:B------:R-:W-:-:S04]  /*2b30*/  USGXT.U32 UR14, UR14, 0xe ;  /* 0x0000000e0e0e789a */ /* 0x000fc80008000000 */
[----:B------:R-:W-:Y:S01]  /*2b40*/  ULOP3.LUT UR14, UR14, 0x4000000, URZ, 0xfc, !UPT ;  /* 0x040000000e0e7892 */ /* 0x000fe2000f8efc3f */
[----:B------:R-:W-:Y:S01]  /*2b50*/  HGMMA.64x128x16.F32 R88, R172, gdesc[UR16].tnspB, R88 ;  /* 0x41e00010ac587df0 */ /* 0x000fe20008700858 */
[----:B------:R-:W-:Y:S01]  /*2b60*/  ULOP3.LUT UR18, UR15, 0x4000000, URZ, 0xfc, !UPT ;  /* 0x040000000f127892 */ /* 0x000fe2000f8efc3f */
[----:B------:R-:W-:Y:S02]  /*2b70*/  UMOV UR19, 0x40000040 ;  /* 0x4000004000137882 */ /* 0x000fe40000000000 */
[----:B------:R-:W-:-:S08]  /*2b80*/  UMOV UR15, 0x40000040 ;  /* 0x40000040000f7882 */ /* 0x000fd00000000000 */
[----:B------:R-:W-:-:S12]  /*2b90*/  HGMMA.64x128x16.F32 R88, R176, gdesc[UR16].tnspB, R88 ;  /* 0x41e00010b0587df0 */ /* 0x000fd80008700858 */
[----:B------:R-:W-:Y:S03]  /*2ba0*/  HGMMA.64x128x16.F32 R88, R180, gdesc[UR12].tnspB, R88, gsb0 ;  /* 0x41e0000cb4587df0 */ /* 0x000fe60008000858 */
[----:B------:R-:W-:Y:S02]  /*2bb0*/  WARPGROUP.DEPBAR.LE gsb0, 0x1 ;  /* 0x00008000000079c5 */ /* 0x000fe40000010100 */
[----:B------:R-:W-:Y:S01]  /*2bc0*/  FMNMX R5, R24, R25, !PT ;  /* 0x0000001918057209 */ /* 0x000fe20007800000 */
[----:B------:R-:W-:Y:S03]  /*2bd0*/  BAR.SYNC.DEFER_BLOCKING 0x2, 0x80 ;  /* 0x0082000000007b1d */ /* 0x000fe60000010000 */
[----:B------:R-:W-:-:S04]  /*2be0*/  FMNMX R6, R28, R5, !PT ;  /* 0x000000051c067209 */ /* 0x000fc80007800000 */
[----:B------:R-:W-:-:S04]  /*2bf0*/  FMNMX R5, R29, R6, !PT ;  /* 0x000000061d057209 */ /* 0x000fc80007800000 */
[----:B------:R-:W-:-:S04]  /*2c00*/  FMNMX R6, R32, R5, !PT ;  /* 0x0000000520067209 */ /* 0x000fc80007800000 */
[----:B------:R-:W-:-:S04]  /*2c10*/  FMNMX R5, R33, R6, !PT ;  /* 0x0000000621057209 */ /* 0x000fc80007800000 */
[----:B------:R-:W-:-:S04]  /*2c20*/  FMNMX R6, R36, R5, !PT ;  /* 0x0000000524067209 */ /* 0x000fc80007800000 */
[----:B------:R-:W-:Y:S01]  /*2c30*/  FMNMX R5, R37, R6, !PT ;  /* 0x0000000625057209 */ /* 0x000fe20007800000 */
[----:B------:R-:W-:Y:S03]  /*2c40*/  @!P4 SYNCS.ARRIVE.TRANS64.A1T0 RZ, [UR45+0x30010], RZ ;  /* 0x030010ffffffc9a7 */ /* 0x000fe6000810002d */
        /* <DEDUP_REMOVED lines=24> */
[----:B------:R-:W1:Y:S01]  /*2dd0*/  SHFL.BFLY PT, R5, R8, 0x2, 0x1f ;  /* 0x0c401f0008057f89 */ /* 0x000e6200000e0000 */
[----:B------:R-:W-:Y:S02]  /*2de0*/  WARPGROUP.DEPBAR.LE gsb0, 0x0 ;  /* 0x00008000000079c5 */ /* 0x000fe40000010000 */
[----:B------:R-:W-:Y:S01]  /*2df0*/  BAR.SYNC.DEFER_BLOCKING 0x2, 0x80 ;  /* 0x0082000000007b1d */ /* 0x000fe20000010000 */
[----:B-1----:R-:W-:-:S05]  /*2e00*/  FMNMX R9, R8, R5, !PT ;  /* 0x0000000508097209 */ /* 0x002fca0007800000 */
[----:B------:R-:W1:Y:S01]  /*2e10*/  SHFL.BFLY PT, R6, R9, 0x1, 0x1f ;  /* 0x0c201f0009067f89 */ /* 0x000e6200000e0000 */
[----:B------:R-:W-:Y:S01]  /*2e20*/  @!P4 SYNCS.ARRIVE.TRANS64.A1T0 RZ, [UR22+0x30030], RZ ;  /* 0x030030ffffffc9a7 */ /* 0x000fe20008100016 */
[----:B-1----:R-:W-:-:S05]  /*2e30*/  FMNMX R6, R9, R6, !PT ;  /* 0x0000000609067209 */ /* 0x002fca0007800000 */
[----:B------:R-:W-:-:S05]  /*2e40*/  FMUL R7, R6, UR8 ;  /* 0x0000000806077c20 */ /* 0x000fca0008400000 */
[----:B------:R-:W-:Y:S02]  /*2e50*/  FMNMX R6, R7, R16, !PT ;  /* 0x0000001007067209 */ /* 0x000fe40007800000 */
        /* <DEDUP_REMOVED lines=51> */
[----:B------:R-:W-:Y:S01]  /*3190*/  FFMA R15, R85, UR8, -R6 ;  /* 0x00000008550f7c23 */ /* 0x000fe20008000806 */
[----:B-1----:R-:W-:-:S02]  /*31a0*/  MOV R154, R25 ;  /* 0x00000019009a7202 */ /* 0x002fc40000000f00 */
[----:B------:R-:W-:Y:S01]  /*31b0*/  FMNMX R7, R55, R8, !PT ;  /* 0x0000000837077209 */ /* 0x000fe20007800000 */
[----:B------:R-:W1:Y:S01]  /*31c0*/  MUFU.EX2 R29, R29 ;  /* 0x0000001d001d7308 */ /* 0x000e620000000800 */
[----:B--2---:R-:W-:Y:S02]  /*31d0*/  MOV R155, R28 ;  /* 0x0000001c009b7202 */ /* 0x004fe40000000f00 */
[----:B------:R-:W-:Y:S02]  /*31e0*/  FMNMX R8, R58, R7, !PT ;  /* 0x000000073a087209 */ /* 0x000fe40007800000 */
[----:B------:R-:W-:Y:S02]  /*31f0*/  MOV R152, R5 ;  /* 0x0000000500987202 */ /* 0x000fe40000000f00 */
[----:B------:R-:W-:Y:S01]  /*3200*/  FMNMX R7, R59, R8, !PT ;  /* 0x000000083b077209 */ /* 0x000fe20007800000 */
[----:B------:R-:W2:Y:S01]  /*3210*/  MUFU.EX2 R32, R32 ;  /* 0x0000002000207308 */ /* 0x000ea20000000800 */
[----:B------:R-:W-:-:S02]  /*3220*/  MOV R153, R24 ;  /* 0x0000001800997202 */ /* 0x000fc40000000f00 */
[----:B------:R-:W-:-:S04]  /*3230*/  FMNMX R8, R62, R7, !PT ;  /* 0x000000073e087209 */ /* 0x000fc80007800000 */
[----:B------:R-:W-:Y:S01]  /*3240*/  FMNMX R7, R63, R8, !PT ;  /* 0x000000083f077209 */ /* 0x000fe20007800000 */
[----:B------:R-:W-:Y:S01]  /*3250*/  MUFU.EX2 R192, R192 ;  /* 0x000000c000c07308 */ /* 0x000fe20000000800 */
[----:B-1----:R-:W-:Y:S02]  /*3260*/  MOV R158, R29 ;  /* 0x0000001d009e7202 */ /* 0x002fe40000000f00 */
[----:B------:R-:W-:-:S04]  /*3270*/  FMNMX R8, R66, R7, !PT ;  /* 0x0000000742087209 */ /* 0x000fc80007800000 */
[----:B------:R-:W-:Y:S01]  /*3280*/  FMNMX R7, R67, R8, !PT ;  /* 0x0000000843077209 */ /* 0x000fe20007800000 */
[----:B------:R-:W-:Y:S01]  /*3290*/  MUFU.EX2 R193, R193 ;  /* 0x000000c100c17308 */ /* 0x000fe20000000800 */
[----:B--2---:R-:W-:Y:S02]  /*32a0*/  MOV R159, R32 ;  /* 0x00000020009f7202 */ /* 0x004fe40000000f00 */
        /* <DEDUP_REMOVED lines=14> */
[----:B------:R-:W-:Y:S04]  /*3390*/  MUFU.EX2 R186, R186 ;  /* 0x000000ba00ba7308 */ /* 0x000fe80000000800 */
[----:B------:R-:W1:Y:S04]  /*33a0*/  SHFL.BFLY PT, R7, R8, 0x2, 0x1f ;  /* 0x0c401f0008077f89 */ /* 0x000e6800000e0000 */
[----:B------:R-:W-:Y:S08]  /*33b0*/  MUFU.EX2 R187, R187 ;  /* 0x000000bb00bb7308 */ /* 0x000ff00000000800 */
[----:B------:R-:W2:Y:S08]  /*33c0*/  MUFU.EX2 R33, R33 ;  /* 0x0000002100217308 */ /* 0x000eb00000000800 */
[----:B------:R-:W3:Y:S01]  /*33d0*/  MUFU.EX2 R36, R36 ;  /* 0x0000002400247308 */ /* 0x000ee20000000800 */
[----:B-1----:R-:W-:-:S07]  /*33e0*/  FMNMX R7, R8, R7, !PT ;  /* 0x0000000708077209 */ /* 0x002fce0007800000 */
[----:B------:R-:W1:Y:S01]  /*33f0*/  MUFU.EX2 R37, R37 ;  /* 0x0000002500257308 */ /* 0x000e620000000800 */
[----:B------:R-:W4:Y:S01]  /*3400*/  SHFL.BFLY PT, R8, R7, 0x1, 0x1f ;  /* 0x0c201f0007087f89 */ /* 0x000f2200000e0000 */
[----:B--2---:R-:W-:-:S06]  /*3410*/  MOV R168, R33 ;  /* 0x0000002100a87202 */ /* 0x004fcc0000000f00 */
[----:B------:R-:W2:Y:S01]  /*3420*/  MUFU.EX2 R40, R40 ;  /* 0x0000002800287308 */ /* 0x000ea20000000800 */
[----:B---3--:R-:W-:-:S07]  /*3430*/  MOV R169, R36 ;  /* 0x0000002400a97202 */ /* 0x008fce0000000f00 */
[----:B------:R-:W3:Y:S01]  /*3440*/  MUFU.EX2 R41, R41 ;  /* 0x0000002900297308 */ /* 0x000ee20000000800 */
[----:B-1----:R-:W-:-:S07]  /*3450*/  MOV R170, R37 ;  /* 0x0000002500aa7202 */ /* 0x002fce0000000f00 */
[----:B------:R-:W-:Y:S01]  /*3460*/  MUFU.EX2 R44, R44 ;  /* 0x0000002c002c7308 */ /* 0x000fe20000000800 */
[----:B----4-:R-:W-:Y:S02]  /*3470*/  FMNMX R8, R7, R8, !PT ;  /* 0x0000000807087209 */ /* 0x010fe40007800000 */
[----:B--2---:R-:W-:-:S03]  /*3480*/  MOV R171, R40 ;  /* 0x0000002800ab7202 */ /* 0x004fc60000000f00 */
[----:B------:R-:W-:Y:S01]  /*3490*/  FMUL R7, R8, UR8 ;  /* 0x0000000808077c20 */ /* 0x000fe20008400000 */
[----:B------:R-:W-:Y:S01]  /*34a0*/  FADD R8, R5, R24 ;  /* 0x0000001805087221 */ /* 0x000fe20000000000 */
[----:B------:R-:W-:Y:S01]  /*34b0*/  MUFU.EX2 R22, R22 ;  /* 0x0000001600167308 */ /* 0x000fe20000000800 */
[----:B---3--:R-:W-:Y:S02]  /*34c0*/  MOV R180, R41 ;  /* 0x0000002900b47202 */ /* 0x008fe40000000f00 */
[----:B------:R-:W-:Y:S01]  /*34d0*/  FMNMX R7, R7, R17, !PT ;  /* 0x0000001107077209 */ /* 0x000fe20007800000 */
[----:B------:R-:W-:-:S04]  /*34e0*/  FADD R11, R25, R8 ;  /* 0x00000008190b7221 */ /* 0x000fc80000000000 */
        /* <DEDUP_REMOVED lines=9> */
[----:B------:R-:W-:Y:S01]  /*3580*/  FFMA R34, R42, UR8, -R7 ;  /* 0x000000082a227c23 */ /* 0x000fe20008000807 */
[----:B------:R-:W-:Y:S01]  /*3590*/  FADD R11, R28, R11 ;  /* 0x0000000b1c0b7221 */ /* 0x000fe20000000000 */
[--C-:B------:R-:W-:Y:S01]  /*35a0*/  FFMA R35, R43, UR8, -R7.reuse ;  /* 0x000000082b237c23 */ /* 0x100fe20008000807 */
[--C-:B------:R-:W-:Y:S01]  /*35b0*/  FFMA R38, R46, UR8, -R7.reuse ;  /* 0x000000082e267c23 */ /* 0x100fe20008000807 */
[--C-:B------:R-:W-:Y:S01]  /*35c0*/  FFMA R39, R47, UR8, -R7.reuse ;  /* 0x000000082f277c23 */ /* 0x100fe20008000807 */
[----:B------:R-:W1:Y:S01]  /*35d0*/  MUFU.EX2 R199, R199 ;  /* 0x000000c700c77308 */ /* 0x000e620000000800 */
[--C-:B------:R-:W-:Y:S01]  /*35e0*/  FFMA R42, R50, UR8, -R7.reuse ;  /* 0x00000008322a7c23 */ /* 0x100fe20008000807 */
[--C-:B------:R-:W-:Y:S01]  /*35f0*/  FFMA R43, R51, UR8, -R7.reuse ;  /* 0x00000008332b7c23 */ /* 0x100fe20008000807 */
[--C-:B------:R-:W-:Y:S01]  /*3600*/  FFMA R184, R54, UR8, -R7.reuse ;  /* 0x0000000836b87c23 */ /* 0x100fe20008000807 */
[--C-:B------:R-:W-:Y:S01]  /*3610*/  FFMA R185, R55, UR8, -R7.reuse ;  /* 0x0000000837b97c23 */ /* 0x100fe20008000807 */
[--C-:B------:R-:W-:Y:S01]  /*3620*/  FFMA R45, R58, UR8, -R7.reuse ;  /* 0x000000083a2d7c23 */ /* 0x100fe20008000807 */
[--C-:B------:R-:W-:Y:S01]  /*3630*/  FFMA R46, R59, UR8, -R7.reuse ;  /* 0x000000083b2e7c23 */ /* 0x100fe20008000807 */
[--C-:B------:R-:W-:Y:S01]  /*3640*/  FFMA R47, R62, UR8, -R7.reuse ;  /* 0x000000083e2f7c23 */ /* 0x100fe20008000807 */
[----:B------:R-:W2:Y:S01]  /*3650*/  MUFU.EX2 R26, R26 ;  /* 0x0000001a001a7308 */ /* 0x000ea20000000800 */
[--C-:B------:R-:W-:Y:S01]  /*3660*/  FFMA R48, R63, UR8, -R7.reuse ;  /* 0x000000083f307c23 */ /* 0x100fe20008000807 */
[--C-:B------:R-:W-:Y:S01]  /*3670*/  FFMA R49, R66, UR8, -R7.reuse ;  /* 0x0000000842317c23 */ /* 0x100fe20008000807 */
[--C-:B------:R-:W-:Y:S01]  /*3680*/  FFMA R50, R67, UR8, -R7.reuse ;  /* 0x0000000843327c23 */ /* 0x100fe20008000807 */
[--C-:B------:R-:W-:Y:S01]  /*3690*/  FFMA R51, R70, UR8, -R7.reuse ;  /* 0x0000000846337c23 */ /* 0x100fe20008000807 */
[--C-:B------:R-:W-:Y:S01]  /*36a0*/  FFMA R52, R71, UR8, -R7.reuse ;  /* 0x0000000847347c23 */ /* 0x100fe20008000807 */
[--C-:B------:R-:W-:Y:S01]  /*36b0*/  FFMA R53, R74, UR8, -R7.reuse ;  /* 0x000000084a357c23 */ /* 0x100fe20008000807 */
[----:B------:R-:W-:Y:S01]  /*36c0*/  FFMA R54, R75, UR8, -R7 ;  /* 0x000000084b367c23 */ /* 0x000fe20008000807 */
[----:B------:R-:W3:Y:S01]  /*36d0*/  MUFU.EX2 R27, R27 ;  /* 0x0000001b001b7308 */ /* 0x000ee20000000800 */
[----:B-1----:R-:W-:Y:S01]  /*36e0*/  FADD R9, R198, R199 ;  /* 0x000000c7c6097221 */ /* 0x002fe20000000000 */
[--C-:B------:R-:W-:Y:S01]  /*36f0*/  FFMA R55, R78, UR8, -R7.reuse ;  /* 0x000000084e377c23 */ /* 0x100fe20008000807 */
[--C-:B------:R-:W-:Y:S01]  /*3700*/  FFMA R79, R79, UR8, -R7.reuse ;  /* 0x000000084f4f7c23 */ /* 0x100fe20008000807 */
[--C-:B------:R-:W-:Y:S01]  /*3710*/  FFMA R82, R82, UR8, -R7.reuse ;  /* 0x0000000852527c23 */ /* 0x100fe20008000807 */
[--C-:B------:R-:W-:Y:S01]  /*3720*/  FFMA R83, R83, UR8, -R7.reuse ;  /* 0x0000000853537c23 */ /* 0x100fe20008000807 */
[--C-:B------:R-:W-:Y:S01]  /*3730*/  FFMA R86, R86, UR8, -R7.reuse ;  /* 0x0000000856567c23 */ /* 0x100fe20008000807 */
[----:B------:R-:W-:Y:S01]  /*3740*/  FFMA R87, R87, UR8, -R7 ;  /* 0x0000000857577c23 */ /* 0x000fe20008000807 */
[----:B------:R-:W1:Y:S01]  /*3750*/  MUFU.EX2 R194, R194 ;  /* 0x000000c200c27308 */ /* 0x000e620000000800 */
[----:B--2---:R-:W-:Y:S01]  /*3760*/  FADD R8, R26, R9 ;  /* 0x000000091a087221 */ /* 0x004fe20000000000 */
[----:B------:R-:W-:-:S02]  /*3770*/  MOV R174, R22 ;  /* 0x0000001600ae7202 */ /* 0x000fc40000000f00 */
[----:B------:R-:W-:Y:S02]  /*3780*/  MOV R181, R44 ;  /* 0x0000002c00b57202 */ /* 0x000fe40000000f00 */
[----:B------:R-:W-:Y:S02]  /*3790*/  MOV R156, R26 ;  /* 0x0000001a009c7202 */ /* 0x000fe40000000f00 */
[----:B------:R-:W2:Y:S01]  /*37a0*/  MUFU.EX2 R195, R195 ;  /* 0x000000c300c37308 */ /* 0x000ea20000000800 */
[----:B---3--:R-:W-:Y:S01]  /*37b0*/  FADD R9, R27, R8 ;  /* 0x000000081b097221 */ /* 0x008fe20000000000 */
[----:B------:R-:W-:Y:S01]  /*37c0*/  FADD R8, R196, R11 ;  /* 0x0000000bc4087221 */ /* 0x000fe20000000000 */
[----:B------:R-:W-:-:S03]  /*37d0*/  MOV R157, R27 ;  /* 0x0000001b009d7202 */ /* 0x000fc60000000f00 */
        /* <DEDUP_REMOVED lines=8> */
[----:B---3--:R-:W-:Y:S01]  /*3860*/  FADD R8, R30, R9 ;  /* 0x000000091e087221 */ /* 0x008fe20000000000 */
[----:B------:R-:W-:-:S06]  /*3870*/  MOV R160, R30 ;  /* 0x0000001e00a07202 */ /* 0x000fcc0000000f00 */
[----:B------:R-:W3:Y:S01]  /*3880*/  MUFU.EX2 R35, R35 ;  /* 0x0000002300237308 */ /* 0x000ee20000000800 */
[----:B-1----:R-:W-:Y:S01]  /*3890*/  FADD R9, R31, R8 ;  /* 0x000000081f097221 */ /* 0x002fe20000000000 */
[----:B------:R-:W-:Y:S01]  /*38a0*/  FADD R8, R192, R11 ;  /* 0x0000000bc0087221 */ /* 0x000fe20000000000 */
[----:B------:R-:W-:-:S05]  /*38b0*/  MOV R161, R31 ;  /* 0x0000001f00a17202 */ /* 0x000fca0000000f00 */
[----:B------:R-:W1:Y:S01]  /*38c0*/  MUFU.EX2 R38, R38 ;  /* 0x0000002600267308 */ /* 0x000e620000000800 */
[----:B--2---:R-:W-:Y:S01]  /*38d0*/  FADD R10, R34, R9 ;  /* 0x00000009220a7221 */ /* 0x004fe20000000000 */
[----:B------:R-:W-:Y:S01]  /*38e0*/  FADD R9, R193, R8 ;  /* 0x00000008c1097221 */ /* 0x000fe20000000000 */
[----:B------:R-:W-:-:S03]  /*38f0*/  MOV R162, R34 ;  /* 0x0000002200a27202 */ /* 0x000fc60000000f00 */
[----:B------:R-:W-:Y:S02]  /*3900*/  FADD R8, R190, R9 ;  /* 0x00000009be087221 */ /* 0x000fe40000000000 */
[----:B------:R-:W2:Y:S01]  /*3910*/  MUFU.EX2 R39, R39 ;  /* 0x0000002700277308 */ /* 0x000ea20000000800 */
[----:B---3--:R-:W-:Y:S01]  /*3920*/  FADD R11, R35, R10 ;  /* 0x0000000a230b7221 */ /* 0x008fe20000000000 */
[----:B------:R-:W-:Y:S01]  /*3930*/  FADD R9, R191, R8 ;  /* 0x00000008bf097221 */ /* 0x000fe20000000000 */
[----:B------:R-:W-:-:S03]  /*3940*/  MOV R163, R35 ;  /* 0x0000002300a37202 */ /* 0x000fc60000000f00 */
[----:B------:R-:W-:Y:S02]  /*3950*/  FADD R8, R188, R9 ;  /* 0x00000009bc087221 */ /* 0x000fe40000000000 */
[----:B------:R-:W3:Y:S01]  /*3960*/  MUFU.EX2 R42, R42 ;  /* 0x0000002a002a7308 */ /* 0x000ee20000000800 */
[----:B-1----:R-:W-:Y:S01]  /*3970*/  FADD R10, R38, R11 ;  /* 0x0000000b260a7221 */ /* 0x002fe20000000000 */
[----:B------:R-:W-:Y:S01]  /*3980*/  FADD R9, R189, R8 ;  /* 0x00000008bd097221 */ /* 0x000fe20000000000 */
[----:B------:R-:W-:-:S03]  /*3990*/  MOV R164, R38 ;  /* 0x0000002600a47202 */ /* 0x000fc60000000f00 */
[----:B------:R-:W-:Y:S02]  /*39a0*/  FADD R8, R186, R9 ;  /* 0x00000009ba087221 */ /* 0x000fe40000000000 */
        /* <DEDUP_REMOVED lines=17> */
[----:B------:R-:W-:-:S06]  /*3ac0*/  FADD R9, R44, R9 ;  /* 0x000000092c097221 */ /* 0x000fcc0000000000 */
[----:B------:R-:W2:Y:S01]  /*3ad0*/  MUFU.EX2 R46, R46 ;  /* 0x0000002e002e7308 */ /* 0x000ea20000000800 */
[----:B---3--:R-:W-:-:S07]  /*3ae0*/  FADD R10, R185, R10 ;  /* 0x0000000ab90a7221 */ /* 0x008fce0000000000 */
[----:B------:R-:W3:Y:S01]  /*3af0*/  MUFU.EX2 R47, R47 ;  /* 0x0000002f002f7308 */ /* 0x000ee20000000800 */
[----:B-1----:R-:W-:Y:S01]  /*3b00*/  FADD R11, R45, R10 ;  /* 0x0000000a2d0b7221 */ /* 0x002fe20000000000 */
[----:B------:R-:W-:-:S06]  /*3b10*/  MOV R182, R45 ;  /* 0x0000002d00b67202 */ /* 0x000fcc0000000f00 */
[----:B------:R-:W1:Y:S01]  /*3b20*/  MUFU.EX2 R48, R48 ;  /* 0x0000003000307308 */ /* 0x000e620000000800 */
[----:B--2---:R-:W-:Y:S01]  /*3b30*/  FADD R10, R46, R11 ;  /* 0x0000000b2e0a7221 */ /* 0x004fe20000000000 */
[----:B------:R-:W-:-:S06]  /*3b40*/  MOV R183, R46 ;  /* 0x0000002e00b77202 */ /* 0x000fcc0000000f00 */
[----:B------:R-:W2:Y:S01]  /*3b50*/  MUFU.EX2 R49, R49 ;  /* 0x0000003100317308 */ /* 0x000ea20000000800 */
[----:B---3--:R-:W-:Y:S01]  /*3b60*/  FADD R11, R47, R10 ;  /* 0x0000000a2f0b7221 */ /* 0x008fe20000000000 */
[----:B------:R-:W-:-:S06]  /*3b70*/  MOV R172, R47 ;  /* 0x0000002f00ac7202 */ /* 0x000fcc0000000f00 */
[----:B------:R-:W3:Y:S01]  /*3b80*/  MUFU.EX2 R50, R50 ;  /* 0x0000003200327308 */ /* 0x000ee20000000800 */
[----:B-1----:R-:W-:Y:S01]  /*3b90*/  FADD R10, R48, R11 ;  /* 0x0000000b300a7221 */ /* 0x002fe20000000000 */
[----:B------:R-:W-:-:S06]  /*3ba0*/  MOV R173, R48 ;  /* 0x0000003000ad7202 */ /* 0x000fcc0000000f00 */
[----:B------:R-:W1:Y:S01]  /*3bb0*/  MUFU.EX2 R23, R23 ;  /* 0x0000001700177308 */ /* 0x000e620000000800 */
[----:B--2---:R-:W-:Y:S01]  /*3bc0*/  FADD R11, R49, R10 ;  /* 0x0000000a310b7221 */ /* 0x004fe20000000000 */
[----:B------:R-:W-:Y:S01]  /*3bd0*/  FADD R10, R22, R9 ;  /* 0x00000009160a7221 */ /* 0x000fe20000000000 */
[----:B------:R-:W-:-:S05]  /*3be0*/  MOV R22, R49 ;  /* 0x0000003100167202 */ /* 0x000fca0000000f00 */
[----:B------:R-:W2:Y:S01]  /*3bf0*/  MUFU.EX2 R51, R51 ;  /* 0x0000003300337308 */ /* 0x000ea20000000800 */
[----:B---3--:R-:W-:-:S07]  /*3c00*/  FADD R8, R50, R11 ;  /* 0x0000000b32087221 */ /* 0x008fce0000000000 */
[----:B------:R-:W3:Y:S01]  /*3c10*/  MUFU.EX2 R20, R20 ;  /* 0x0000001400147308 */ /* 0x000ee20000000800 */
[----:B-1----:R-:W-:Y:S01]  /*3c20*/  FADD R9, R23, R10 ;  /* 0x0000000a17097221 */ /* 0x002fe20000000000 */
[----:B------:R-:W-:Y:S02]  /*3c30*/  MOV R175, R23 ;  /* 0x0000001700af7202 */ /* 0x000fe40000000f00 */
[----:B------:R-:W-:-:S04]  /*3c40*/  MOV R23, R50 ;  /* 0x0000003200177202 */ /* 0x000fc80000000f00 */
[----:B------:R-:W1:Y:S01]  /*3c50*/  MUFU.EX2 R52, R52 ;  /* 0x0000003400347308 */ /* 0x000e620000000800 */
[----:B--2---:R-:W-:-:S07]  /*3c60*/  FADD R11, R51, R8 ;  /* 0x00000008330b7221 */ /* 0x004fce0000000000 */
[----:B------:R-:W2:Y:S01]  /*3c70*/  MUFU.EX2 R21, R21 ;  /* 0x0000001500157308 */ /* 0x000ea20000000800 */
[----:B---3--:R-:W-:Y:S01]  /*3c80*/  FADD R10, R20, R9 ;  /* 0x00000009140a7221 */ /* 0x008fe20000000000 */
[----:B------:R-:W-:Y:S02]  /*3c90*/  MOV R176, R20 ;  /* 0x0000001400b07202 */ /* 0x000fe40000000f00 */
[----:B------:R-:W-:-:S04]  /*3ca0*/  MOV R20, R51 ;  /* 0x0000003300147202 */ /* 0x000fc80000000f00 */
[----:B------:R-:W3:Y:S01]  /*3cb0*/  MUFU.EX2 R53, R53 ;  /* 0x0000003500357308 */ /* 0x000ee20000000800 */
[----:B-1----:R-:W-:-:S07]  /*3cc0*/  FADD R8, R52, R11 ;  /* 0x0000000b34087221 */ /* 0x002fce0000000000 */
[----:B------:R-:W1:Y:S01]  /*3cd0*/  MUFU.EX2 R18, R18 ;  /* 0x0000001200127308 */ /* 0x000e620000000800 */
[----:B--2---:R-:W-:Y:S01]  /*3ce0*/  FADD R9, R21, R10 ;  /* 0x0000000a15097221 */ /* 0x004fe20000000000 */
[----:B------:R-:W-:Y:S02]  /*3cf0*/  MOV R177, R21 ;  /* 0x0000001500b17202 */ /* 0x000fe40000000f00 */
[----:B------:R-:W-:-:S04]  /*3d00*/  MOV R21, R52 ;  /* 0x0000003400157202 */ /* 0x000fc80000000f00 */
        /* <DEDUP_REMOVED lines=27> */
[----:B--2---:R-:W-:-:S05]  /*3ec0*/  FADD R10, R15, R10 ;  /* 0x0000000a0f0a7221 */ /* 0x004fca0000000000 */
[----:B------:R-:W2:Y:S01]  /*3ed0*/  SHFL.BFLY PT, R9, R10, 0x2, 0x1f ;  /* 0x0c401f000a097f89 */ /* 0x000ea200000e0000 */
[----:B---3--:R-:W-:-:S04]  /*3ee0*/  FADD R8, R63, R8 ;  /* 0x000000083f087221 */ /* 0x008fc80000000000 */
[----:B-1----:R-:W-:-:S05]  /*3ef0*/  FADD R11, R87, R8 ;  /* 0x00000008570b7221 */ /* 0x002fca0000000000 */
[----:B------:R-:W1:Y:S01]  /*3f00*/  SHFL.BFLY PT, R8, R11, 0x2, 0x1f ;  /* 0x0c401f000b087f89 */ /* 0x000e6200000e0000 */
[----:B--2---:R-:W-:Y:S01]  /*3f10*/  FADD R56, R10, R9 ;  /* 0x000000090a387221 */ /* 0x004fe20000000000 */
[----:B------:R-:W-:Y:S02]  /*3f20*/  FADD R9, -R6, R16 ;  /* 0x0000001006097221 */ /* 0x000fe40000000100 */
[----:B------:R-:W2:Y:S02]  /*3f30*/  LDC R16, c[0x0][0x518] ;  /* 0x00014600ff107b82 */ /* 0x000ea40000000800 */
[----:B------:R-:W3:Y:S02]  /*3f40*/  SHFL.BFLY PT, R57, R56, 0x1, 0x1f ;  /* 0x0c201f0038397f89 */ /* 0x000ee400000e0000 */
[----:B------:R-:W4:Y:S01]  /*3f50*/  MUFU.EX2 R9, R9 ;  /* 0x0000000900097308 */ /* 0x000f220000000800 */
[----:B-1----:R-:W-:Y:S01]  /*3f60*/  FADD R58, R11, R8 ;  /* 0x000000080b3a7221 */ /* 0x002fe20000000000 */
[----:B------:R-:W-:Y:S01]  /*3f70*/  FADD R8, -R7, R17 ;  /* 0x0000001107087221 */ /* 0x000fe20000000100 */
[----:B------:R-:W-:-:S02]  /*3f80*/  MOV R17, R7 ;  /* 0x0000000700117202 */ /* 0x000fc40000000f00 */
[----:B------:R-:W-:Y:S01]  /*3f90*/  MOV R11, R87 ;  /* 0x00000057000b7202 */ /* 0x000fe20000000f00 */
[----:B------:R-:W1:Y:S01]  /*3fa0*/  SHFL.BFLY PT, R59, R58, 0x1, 0x1f ;  /* 0x0c201f003a3b7f89 */ /* 0x000e6200000e0000 */
[----:B------:R-:W-:Y:S01]  /*3fb0*/  MOV R7, R79 ;  /* 0x0000004f00077202 */ /* 0x000fe20000000f00 */
[----:B------:R-:W5:Y:S01]  /*3fc0*/  MUFU.EX2 R8, R8 ;  /* 0x0000000800087308 */ /* 0x000f620000000800 */
[-C--:B----4-:R-:W-:Y:S01]  /*3fd0*/  FMUL R88, R88, R9.reuse ;  /* 0x0000000958587220 */ /* 0x090fe20000400000 */
[-C--:B------:R-:W-:Y:S01]  /*3fe0*/  FMUL R89, R89, R9.reuse ;  /* 0x0000000959597220 */ /* 0x080fe20000400000 */
[-C--:B------:R-:W-:Y:S01]  /*3ff0*/  FMUL R92, R92, R9.reuse ;  /* 0x000000095c5c7220 */ /* 0x080fe20000400000 */
[----:B--2---:R-:W-:Y:S01]  /*4000*/  ISETP.LE.AND P0, PT, R16, UR11, PT ;  /* 0x0000000b10007c0c */ /* 0x004fe2000bf03270 */
[-C--:B------:R-:W-:Y:S01]  /*4010*/  FMUL R93, R93, R9.reuse ;  /* 0x000000095d5d7220 */ /* 0x080fe20000400000 */
[----:B---3--:R-:W-:Y:S01]  /*4020*/  FADD R10, R56, R57 ;  /* 0x00000039380a7221 */ /* 0x008fe20000000000 */
[-C--:B------:R-:W-:Y:S01]  /*4030*/  FMUL R96, R96, R9.reuse ;  /* 0x0000000960607220 */ /* 0x080fe20000400000 */
[-C--:B------:R-:W-:Y:S01]  /*4040*/  FMUL R97, R97, R9.reuse ;  /* 0x0000000961617220 */ /* 0x080fe20000400000 */
[----:B------:R-:W-:Y:S01]  /*4050*/  FMUL R100, R100, R9 ;  /* 0x0000000964647220 */ /* 0x000fe20000400000 */
[----:B------:R-:W-:Y:S01]  /*4060*/  FFMA R3, R9, R3, R10 ;  /* 0x0000000309037223 */ /* 0x000fe2000000000a */
[-C--:B------:R-:W-:Y:S01]  /*4070*/  FMUL R101, R101, R9.reuse ;  /* 0x0000000965657220 */ /* 0x080fe20000400000 */
        /* <DEDUP_REMOVED lines=10> */
[----:B-1----:R-:W-:Y:S01]  /*4120*/  FADD R59, R58, R59 ;  /* 0x0000003b3a3b7221 */ /* 0x002fe20000000000 */
[-C--:B------:R-:W-:Y:S01]  /*4130*/  FMUL R124, R124, R9.reuse ;  /* 0x000000097c7c7220 */ /* 0x080fe20000400000 */
[-C--:B------:R-:W-:Y:S01]  /*4140*/  FMUL R125, R125, R9.reuse ;  /* 0x000000097d7d7220 */ /* 0x080fe20000400000 */
[-C--:B------:R-:W-:Y:S01]  /*4150*/  FMUL R128, R128, R9.reuse ;  /* 0x0000000980807220 */ /* 0x080fe20000400000 */
[----:B-----5:R-:W-:Y:S01]  /*4160*/  FFMA R4, R8, R4, R59 ;  /* 0x0000000408047223 */ /* 0x020fe2000000003b */
        /* <DEDUP_REMOVED lines=10> */
[----:B------:R-:W-:Y:S01]  /*4210*/  FMUL R149, R149, R9 ;  /* 0x0000000995957220 */ /* 0x000fe20000400000 */
        /* <DEDUP_REMOVED lines=32> */
[----:B------:R-:W-:-:S02]  /*4420*/  MOV R16, R6 ;  /* 0x0000000600107202 */ /* 0x000fc40000000f00 */
[----:B------:R-:W-:Y:S02]  /*4430*/  MOV R10, R63 ;  /* 0x0000003f000a7202 */ /* 0x000fe40000000f00 */
[----:B------:R-:W-:Y:S02]  /*4440*/  MOV R8, R61 ;  /* 0x0000003d00087202 */ /* 0x000fe40000000f00 */
[----:B------:R-:W-:Y:S02]  /*4450*/  MOV R9, R83 ;  /* 0x0000005300097202 */ /* 0x000fe40000000f00 */
[----:B------:R-:W-:Y:S01]  /*4460*/  MOV R6, R55 ;  /* 0x0000003700067202 */ /* 0x000fe20000000f00 */
[----:B------:R-:W-:Y:S06]  /*4470*/  @!P0 BRA `(.L_x_8) ;  /* 0xffffffdc00588947 */ /* 0x000fec000383ffff */
.L_x_5:
[----:B------:R-:W-:Y:S01]  /*4480*/  BAR.SYNC.DEFER_BLOCKING 0x2, 0x80 ;  /* 0x0082000000007b1d */ /* 0x000fe20000010000 */
[----:B------:R-:W-:Y:S01]  /*4490*/  UISETP.NE.U32.AND UP0, UPT, UR4, URZ, UPT ;  /* 0x0000003f0400728c */ /* 0x000fe2000bf05070 */
[----:B------:R-:W-:Y:S01]  /*44a0*/  F2FP.F16.F32.PACK_AB R27, R157, R156 ;  /* 0x0000009c9d1b723e */ /* 0x000fe200000000ff */
[----:B------:R-:W-:Y:S01]  /*44b0*/  ULEA UR11, UR4, UR7, 0x3 ;  /* 0x00000007040b7291 */ /* 0x000fe2000f8e183f */
[----:B------:R-:W-:Y:S01]  /*44c0*/  F2FP.F16.F32.PACK_AB R157, R195, R194 ;  /* 0x000000c2c39d723e */ /* 0x000fe200000000ff */
[----:B------:R-:W-:Y:S01]  /*44d0*/  USEL UR5, URZ, 0x1, UP0 ;  /* 0x000000013f057887 */ /* 0x000fe20008000000 */
[----:B------:R-:W-:Y:S01]  /*44e0*/  F2FP.F16.F32.PACK_AB R170, R171, R170 ;  /* 0x000000aaabaa723e */ /* 0x000fe200000000ff */
[----:B------:R-:W-:Y:S01]  /*44f0*/  ULEA UR4, UR4, UR7, 0xf ;  /* 0x0000000704047291 */ /* 0x000fe2000f8e783f */
[----:B------:R-:W-:Y:S01]  /*4500*/  F2FP.F16.F32.PACK_AB R158, R159, R158 ;  /* 0x0000009e9f9e723e */ /* 0x000fe200000000ff */
[----:B------:R-:W-:Y:S01]  /*4510*/  ULOP3.LUT UR5, UR10, UR5, URZ, 0x3c, !UPT ;  /* 0x000000050a057292 */ /* 0x000fe2000f8e3c3f */
[----:B------:R-:W-:Y:S01]  /*4520*/  F2FP.F16.F32.PACK_AB R192, R193, R192 ;  /* 0x000000c0c1c0723e */ /* 0x000fe200000000ff */
[----:B------:R-:W-:Y:S01]  /*4530*/  UMOV UR15, 0x40000040 ;  /* 0x40000040000f7882 */ /* 0x000fe20000000000 */
[----:B------:R-:W-:Y:S01]  /*4540*/  F2FP.F16.F32.PACK_AB R194, R191, R190 ;  /* 0x000000bebfc2723e */ /* 0x000fe200000000ff */
[----:B------:R-:W-:Y:S01]  /*4550*/  USHF.L.U32 UR8, UR5, 0x1f, URZ ;  /* 0x0000001f05087899 */ /* 0x000fe2000800063f */
[----:B------:R-:W-:Y:S01]  /*4560*/  F2FP.F16.F32.PACK_AB R188, R189, R188 ;  /* 0x000000bcbdbc723e */ /* 0x000fe200000000ff */
[----:B------:R-:W-:Y:S01]  /*4570*/  UIADD3 UR5, UR4, 0x10000, URZ ;  /* 0x0001000004057890 */ /* 0x000fe2000fffe03f */
[----:B------:R-:W-:-:S02]  /*4580*/  F2FP.F16.F32.PACK_AB R168, R169, R168 ;  /* 0x000000a8a9a8723e */ /* 0x000fc400000000ff */
[----:B------:R-:W-:Y:S01]  /*4590*/  F2FP.F16.F32.PACK_AB R171, R173, R172 ;  /* 0x000000acadab723e */ /* 0x000fe200000000ff */
[----:B------:R-:W-:Y:S01]  /*45a0*/  USHF.R.U32.HI UR5, URZ, 0x4, UR5 ;  /* 0x000000043f057899 */ /* 0x000fe20008011605 */
[----:B------:R-:W-:Y:S02]  /*45b0*/  MOV R5, UR8 ;  /* 0x0000000800057c02 */ /* 0x000fe40008000f00 */
[----:B------:R-:W-:Y:S01]  /*45c0*/  F2FP.F16.F32.PACK_AB R174, R175, R174 ;  /* 0x000000aeafae723e */ /* 0x000fe200000000ff */
[----:B------:R-:W-:Y:S01]  /*45d0*/  USGXT.U32 UR5, UR5, 0xe ;  /* 0x0000000e0505789a */ /* 0x000fe20008000000 */
[----:B------:R-:W1:Y:S01]  /*45e0*/  SYNCS.PHASECHK.TRANS64.TRYWAIT P0, [UR11+0x30040], R5 ;  /* 0x03004005ff0075a7 */ /* 0x000e62000800014b */
[----:B------:R-:W-:Y:S02]  /*45f0*/  F2FP.F16.F32.PACK_AB R176, R177, R176 ;  /* 0x000000b0b1b0723e */ /* 0x000fe400000000ff */
[----:B------:R-:W-:Y:S01]  /*4600*/  ULOP3.LUT UR10, UR5, 0x4000000, URZ, 0xfc, !UPT ;  /* 0x04000000050a7892 */ /* 0x000fe2000f8efc3f */
[----:B------:R-:W-:-:S02]  /*4610*/  F2FP.F16.F32.PACK_AB R178, R179, R178 ;  /* 0x000000b2b3b2723e */ /* 0x000fc400000000ff */
[----:B------:R-:W-:Y:S02]  /*4620*/  F2FP.F16.F32.PACK_AB R25, R199, R198 ;  /* 0x000000c6c719723e */ /* 0x000fe400000000ff */
[----:B------:R-:W-:Y:S02]  /*4630*/  F2FP.F16.F32.PACK_AB R26, R155, R154 ;  /* 0x0000009a9b1a723e */ /* 0x000fe400000000ff */
[----:B------:R-:W-:Y:S01]  /*4640*/  UMOV UR14, UR10 ;  /* 0x0000000a000e7c82 */ /* 0x000fe20008000000 */
        /* <DEDUP_REMOVED lines=17> */
[----:B------:R-:W-:Y:S01]  /*4760*/  F2FP.F16.F32.PACK_AB R24, R153, R152 ;  /* 0x000000989918723e */ /* 0x000fe200000000ff */
[----:B-1----:R-:W-:Y:S06]  /*4770*/  @!P0 BRA `(.L_x_9) ;  /* 0x0000008c00f08947 */ /* 0x002fec0003800000 */
.L_x_30:
[----:B------:R-:W-:Y:S01]  /*4780*/  WARPGROUP.ARRIVE ;  /* 0x00000000000079c5 */ /* 0x000fe20000000000 */
[----:B------:R-:W-:Y:S01]  /*4790*/  UIADD3 UR5, UR4, 0x10800, URZ ;  /* 0x0001080004057890 */ /* 0x000fe2000fffe03f */
[C---:B------:R-:W-:Y:S01]  /*47a0*/  FMUL R6, R3.reuse, 8388608 ;  /* 0x4b00000003067820 */ /* 0x040fe20000400000 */
[----:B------:R-:W-:Y:S01]  /*47b0*/  FSETP.GEU.AND P0, PT, R3, 1.175494350822287508e-38, PT ;  /* 0x008000000300780b */ /* 0x000fe20003f0e000 */
[C---:B------:R-:W-:Y:S01]  /*47c0*/  FMUL R5, R4.reuse, 8388608 ;  /* 0x4b00000004057820 */ /* 0x040fe20000400000 */
[----:B------:R-:W-:Y:S01]  /*47d0*/  USHF.R.U32.HI UR5, URZ, 0x4, UR5 ;  /* 0x000000043f057899 */ /* 0x000fe20008011605 */
[----:B------:R-:W-:Y:S01]  /*47e0*/  HGMMA.64x128x16.F32 R88, R24, gdesc[UR12].tnspB, R88 ;  /* 0x41e0000c18587df0 */ /* 0x000fe20008700858 */
[----:B------:R-:W-:Y:S01]  /*47f0*/  UMOV UR15, 0x40000040 ;  /* 0x40000040000f7882 */ /* 0x000fe20000000000 */
[----:B------:R-:W-:Y:S01]  /*4800*/  FSETP.GEU.AND P2, PT, R4, 1.175494350822287508e-38, PT ;  /* 0x008000000400780b */ /* 0x000fe20003f4e000 */
[----:B------:R-:W-:Y:S01]  /*4810*/  USGXT.U32 UR5, UR5, 0xe ;  /* 0x0000000e0505789a */ /* 0x000fe20008000000 */
[----:B------:R-:W-:Y:S01]  /*4820*/  FSEL R20, R6, R3, !P0 ;  /* 0x0000000306147208 */ /* 0x000fe20004000000 */
[----:B------:R-:W-:Y:S01]  /*4830*/  UIADD3 UR12, UR7, 0x28000, URZ ;  /* 0x00028000070c7890 */ /* 0x000fe2000fffe03f */
[----:B------:R-:W-:Y:S01]  /*4840*/  FSEL R22, R5, R4, !P2 ;  /* 0x0000000405167208 */ /* 0x000fe20005000000 */
[----:B------:R-:W-:Y:S01]  /*4850*/  ULOP3.LUT UR8, UR5, 0x4000000, URZ, 0xfc, !UPT ;  /* 0x0400000005087892 */ /* 0x000fe2000f8efc3f */
[----:B------:R-:W-:Y:S01]  /*4860*/  IADD3 R5, R20, -0x3f3504f3, RZ ;  /* 0xc0cafb0d14057810 */ /* 0x000fe20007ffe0ff */
[----:B------:R-:W-:Y:S01]  /*4870*/  UIADD3 UR5, UR4, 0x11000, URZ ;  /* 0x0001100004057890 */ /* 0x000fe2000fffe03f */
[----:B------:R-:W-:Y:S01]  /*4880*/  IADD3 R6, R22, -0x3f3504f3, RZ ;  /* 0xc0cafb0d16067810 */ /* 0x000fe20007ffe0ff */
[----:B------:R-:W-:Y:S01]  /*4890*/  S2UR UR10, SR_CTAID.Y ;  /* 0x00000000000a79c3 */ /* 0x000fe20000002600 */
[----:B------:R-:W-:Y:S01]  /*48a0*/  LOP3.LUT R7, R5, 0xff800000, RZ, 0xc0, !PT ;  /* 0xff80000005077812 */ /* 0x000fe200078ec0ff */
[----:B------:R-:W-:Y:S01]  /*48b0*/  USHF.R.U32.HI UR5, URZ, 0x4, UR5 ;  /* 0x000000043f057899 */ /* 0x000fe20008011605 */
[----:B------:R-:W-:Y:S01]  /*48c0*/  LOP3.LUT R11, R6, 0xff800000, RZ, 0xc0, !PT ;  /* 0xff800000060b7812 */ /* 0x000fe200078ec0ff */
[----:B------:R-:W-:Y:S01]  /*48d0*/  UMOV UR14, UR8 ;  /* 0x00000008000e7c82 */ /* 0x000fe20008000000 */
[----:B------:R-:W-:Y:S01]  /*48e0*/  IADD3 R5, R20, -R7, RZ ;  /* 0x8000000714057210 */ /* 0x000fe20007ffe0ff */
[----:B------:R-:W-:Y:S01]  /*48f0*/  USGXT.U32 UR5, UR5, 0xe ;  /* 0x0000000e0505789a */ /* 0x000fe20008000000 */
[----:B------:R-:W-:Y:S01]  /*4900*/  IADD3 R6, R22, -R11, RZ ;  /* 0x8000000b16067210 */ /* 0x000fe20007ffe0ff */
[----:B------:R-:W-:Y:S01]  /*4910*/  ULOP3.LUT UR9, UR9, 0x1, URZ, 0xc0, !UPT ;  /* 0x0000000109097892 */ /* 0x000fe2000f8ec03f */
[----:B------:R-:W-:Y:S01]  /*4920*/  MOV R9, 0x3dc6b27f ;  /* 0x3dc6b27f00097802 */ /* 0x000fe20000000f00 */
[----:B------:R-:W-:Y:S01]  /*4930*/  ULOP3.LUT UR8, UR5, 0x4000000, URZ, 0xfc, !UPT ;  /* 0x0400000005087892 */ /* 0x000fe2000f8efc3f */
[----:B------:R-:W-:Y:S01]  /*4940*/  FADD R8, R5, -1 ;  /* 0xbf80000005087421 */ /* 0x000fe20000000000 */
[----:B------:R-:W-:Y:S01]  /*4950*/  UIADD3 UR5, UR4, 0x11800, URZ ;  /* 0x0001180004057890 */ /* 0x000fe2000fffe03f */
[----:B------:R-:W-:Y:S01]  /*4960*/  FADD R12, R6, -1 ;  /* 0xbf800000060c7421 */ /* 0x000fe20000000000 */
[----:B------:R-:W-:Y:S01]  /*4970*/  SHF.R.U32.HI R13, RZ, 0x1, R0 ;  /* 0x00000001ff0d7819 */ /* 0x000fe20000011600 */
[-C--:B------:R-:W-:Y:S01]  /*4980*/  FFMA.FTZ R5, R8, R9.reuse, -0.16845393180847167969 ;  /* 0xbe2c7f3008057423 */ /* 0x080fe20000010009 */
[----:B------:R-:W-:Y:S01]  /*4990*/  USHF.R.U32.HI UR5, URZ, 0x4, UR5 ;  /* 0x000000043f057899 */ /* 0x000fe20008011605 */
[----:B------:R-:W-:Y:S01]  /*49a0*/  FFMA.FTZ R9, R12, R9, -0.16845393180847167969 ;  /* 0xbe2c7f300c097423 */ /* 0x000fe20000010009 */
[----:B------:R-:W-:Y:S01]  /*49b0*/  LOP3.LUT R15, R13, 0x4, RZ, 0xc0, !PT ;  /* 0x000000040d0f7812 */ /* 0x000fe200078ec0ff */
[----:B------:R-:W-:Y:S01]  /*49c0*/  FFMA.FTZ R5, R8, R5, 0.1716887056827545166 ;  /* 0x3e2fcf2a08057423 */ /* 0x000fe20000010005 */
[----:B------:R-:W-:Y:S01]  /*49d0*/  USGXT.U32 UR5, UR5, 0xe ;  /* 0x0000000e0505789a */ /* 0x000fe20008000000 */
[----:B------:R-:W-:Y:S01]  /*49e0*/  FFMA.FTZ R9, R12, R9, 0.1716887056827545166 ;  /* 0x3e2fcf2a0c097423 */ /* 0x000fe20000010009 */
[----:B------:R-:W-:Y:S01]  /*49f0*/  SHF.L.U32 R10, R0, 0x2, RZ ;  /* 0x00000002000a7819 */ /* 0x000fe200000006ff */
[----:B------:R-:W-:Y:S01]  /*4a00*/  FFMA.FTZ R5, R8, R5, -0.17900948226451873779 ;  /* 0xbe374e4308057423 */ /* 0x000fe20000010005 */
[----:B------:R-:W-:Y:S01]  /*4a10*/  LOP3.LUT R6, R0, 0x7, RZ, 0xc0, !PT ;  /* 0x0000000700067812 */ /* 0x000fe200078ec0ff */
[----:B------:R-:W-:Y:S01]  /*4a20*/  FFMA.FTZ R9, R12, R9, -0.17900948226451873779 ;  /* 0xbe374e430c097423 */ /* 0x000fe20000010009 */
[----:B------:R-:W-:Y:S01]  /*4a30*/  ISETP.GE.U32.AND P5, PT, R22, 0x7f800000, PT ;  /* 0x7f8000001600780c */ /* 0x000fe20003fa6070 */
[----:B------:R-:W-:Y:S01]  /*4a40*/  FFMA.FTZ R5, R8, R5, 0.20512372255325317383 ;  /* 0x3e520bf408057423 */ /* 0x000fe20000010005 */
[----:B------:R-:W-:Y:S01]  /*4a50*/  SHF.L.U32 R18, R0, 0x7, RZ ;  /* 0x0000000700127819 */ /* 0x000fe200000006ff */
[----:B------:R-:W-:Y:S01]  /*4a60*/  FFMA.FTZ R9, R12, R9, 0.20512372255325317383 ;  /* 0x3e520bf40c097423 */ /* 0x000fe20000010009 */
[----:B------:R-:W-:Y:S01]  /*4a70*/  LOP3.LUT R10, R10, 0xc0, RZ, 0xc0, !PT ;  /* 0x000000c00a0a7812 */ /* 0x000fe200078ec0ff */
[----:B------:R-:W-:Y:S01]  /*4a80*/  FFMA.FTZ R5, R8, R5, -0.24046532809734344482 ;  /* 0xbe763c8b08057423 */ /* 0x000fe20000010005 */
[----:B------:R-:W-:Y:S01]  /*4a90*/  LEA R14, R6, UR12, 0x3 ;  /* 0x0000000c060e7c11 */ /* 0x000fe2000f8e18ff */
[----:B------:R-:W-:Y:S01]  /*4aa0*/  FFMA.FTZ R9, R12, R9, -0.24046532809734344482 ;  /* 0xbe763c8b0c097423 */ /* 0x000fe20000010009 */
[----:B------:R-:W-:Y:S01]  /*4ab0*/  LOP3.LUT R19, R18, 0x780, RZ, 0xc0, !PT ;  /* 0x0000078012137812 */ /* 0x000fe200078ec0ff */
[----:B------:R-:W-:Y:S01]  /*4ac0*/  FFMA.FTZ R5, R8, R5, 0.28857114911079406738 ;  /* 0x3e93bf9908057423 */ /* 0x000fe20000010005 */
[----:B------:R-:W-:Y:S01]  /*4ad0*/  I2FP.F32.S32 R11, R11 ;  /* 0x0000000b000b7245 */ /* 0x000fe20000201400 */
[----:B------:R-:W-:Y:S01]  /*4ae0*/  FFMA.FTZ R13, R12, R9, 0.28857114911079406738 ;  /* 0x3e93bf990c0d7423 */ /* 0x000fe20000010009 */
[----:B------:R-:W-:Y:S01]  /*4af0*/  LEA R19, R6, R19, 0x4 ;  /* 0x0000001306137211 */ /* 0x000fe200078e20ff */
[----:B------:R-:W-:Y:S01]  /*4b00*/  FFMA.FTZ R9, R8, R5, -0.36067417263984680176 ;  /* 0xbeb8aa4908097423 */ /* 0x000fe20000010005 */
[----:B------:R-:W-:Y:S01]  /*4b10*/  IADD3 R5, R15, R14, R10 ;  /* 0x0000000e0f057210 */ /* 0x000fe20007ffe00a */
[----:B------:R-:W-:Y:S01]  /*4b20*/  FFMA.FTZ R13, R12, R13, -0.36067417263984680176 ;  /* 0xbeb8aa490c0d7423 */ /* 0x000fe2000001000d */
[----:B------:R-:W-:Y:S01]  /*4b30*/  FSEL R10, RZ, -23, P2 ;  /* 0xc1b80000ff0a7808 */ /* 0x000fe20001000000 */
[----:B------:R-:W-:Y:S01]  /*4b40*/  FFMA.FTZ R9, R8, R9, 0.48089820146560668945 ;  /* 0x3ef6384a08097423 */ /* 0x000fe20000010009 */
[----:B------:R-:W-:Y:S01]  /*4b50*/  FSEL R6, RZ, -23, P0 ;  /* 0xc1b80000ff067808 */ /* 0x000fe20000000000 */
[----:B------:R-:W-:Y:S01]  /*4b60*/  FFMA.FTZ R13, R12, R13, 0.48089820146560668945 ;  /* 0x3ef6384a0c0d7423 */ /* 0x000fe2000001000d */
[----:B------:R-:W-:Y:S01]  /*4b70*/  I2FP.F32.S32 R7, R7 ;  /* 0x0000000700077245 */ /* 0x000fe20000201400 */
[----:B------:R-:W-:Y:S01]  /*4b80*/  FFMA.FTZ R10, R11, 1.1920928955078125e-07, R10 ;  /* 0x340000000b0a7823 */ /* 0x000fe2000001000a */
[----:B------:R-:W-:Y:S01]  /*4b90*/  ISETP.GE.U32.AND P2, PT, R20, 0x7f800000, PT ;  /* 0x7f8000001400780c */ /* 0x000fe20003f46070 */
[----:B------:R-:W-:Y:S01]  /*4ba0*/  FFMA.FTZ R13, R12, R13, -0.72134751081466674805 ;  /* 0xbf38aa3b0c0d7423 */ /* 0x000fe2000001000d */
[----:B------:R-:W-:Y:S01]  /*4bb0*/  FFMA.FTZ R9, R8, R9, -0.72134751081466674805 ;  /* 0xbf38aa3b08097423 */ /* 0x000fe20000010009 */
[----:B------:R-:W-:Y:S01]  /*4bc0*/  @P5 MOV R11, 0x7f800000 ;  /* 0x7f800000000b5802 */ /* 0x000fe20000000f00 */
[----:B------:R-:W-:Y:S01]  /*4bd0*/  FFMA.FTZ R7, R7, 1.1920928955078125e-07, R6 ;  /* 0x3400000007077823 */ /* 0x000fe20000010006 */
[----:B------:R-:W-:Y:S01]  /*4be0*/  FMUL R13, R12, R13 ;  /* 0x0000000d0c0d7220 */ /* 0x000fe20000400000 */
[----:B------:R-:W-:Y:S01]  /*4bf0*/  FMUL R9, R8, R9 ;  /* 0x0000000908097220 */ /* 0x000fe20000400000 */
[----:B------:R-:W-:Y:S01]  /*4c00*/  FSETP.GT.AND P0, PT, |R3|, 8.50705917302346158658e+37, PT ;  /* 0x7e8000000300780b */ /* 0x000fe20003f04200 */
[----:B------:R-:W-:Y:S01]  /*4c10*/  ULEA UR16, UR9, UR12, 0xd ;  /* 0x0000000c09107291 */ /* 0x000fe2000f8e683f */
[----:B------:R-:W-:Y:S01]  /*4c20*/  FMUL R13, R12, R13 ;  /* 0x0000000d0c0d7220 */ /* 0x000fe20000400000 */
[----:B------:R-:W-:Y:S01]  /*4c30*/  FMUL R9, R8, R9 ;  /* 0x0000000908097220 */ /* 0x000fe20000400000 */
[----:B------:R-:W-:Y:S01]  /*4c40*/  FSETP.NEU.AND P6, PT, R20, RZ, PT ;  /* 0x000000ff1400720b */ /* 0x000fe20003fcd000 */
[----:B------:R-:W-:Y:S01]  /*4c50*/  USHF.L.U32 UR17, UR9, 0x6, URZ ;  /* 0x0000000609117899 */ /* 0x000fe2000800063f */
[----:B------:R-:W-:Y:S01]  /*4c60*/  FFMA.FTZ R13, R12, 1.4426950216293334961, R13 ;  /* 0x3fb8aa3b0c0d7823 */ /* 0x000fe2000001000d */
[----:B------:R-:W-:Y:S01]  /*4c70*/  FFMA.FTZ R8, R8, 1.4426950216293334961, R9 ;  /* 0x3fb8aa3b08087823 */ /* 0x000fe20000010009 */
[----:B------:R-:W-:-:S02]  /*4c80*/  FSETP.NEU.AND P3, PT, R22, RZ, PT ;  /* 0x000000ff1600720b */ /* 0x000fc40003f6d000 */
[----:B------:R-:W-:Y:S01]  /*4c90*/  FADD R6, R10, R13 ;  /* 0x0000000d0a067221 */ /* 0x000fe20000000000 */
[----:B------:R-:W-:Y:S01]  /*4ca0*/  @P5 FFMA.FTZ R6, R22, R11, +INF ;  /* 0x7f80000016065423 */ /* 0x000fe2000001000b */
[----:B------:R-:W-:Y:S01]  /*4cb0*/  @P2 MOV R10, 0x7f800000 ;  /* 0x7f800000000a2802 */ /* 0x000fe20000000f00 */
[----:B------:R-:W-:Y:S01]  /*4cc0*/  FADD R7, R7, R8 ;  /* 0x0000000807077221 */ /* 0x000fe20000000000 */
[----:B------:R-:W-:Y:S02]  /*4cd0*/  FSETP.GT.AND P5, PT, |R4|, 8.50705917302346158658e+37, PT ;  /* 0x7e8000000400780b */ /* 0x000fe40003fa4200 */
[----:B------:R-:W-:Y:S01]  /*4ce0*/  LOP3.LUT R19, R19, 0x10, R0, 0x78, !PT ;  /* 0x0000001013137812 */ /* 0x000fe200078e7800 */
[----:B------:R-:W-:Y:S01]  /*4cf0*/  @P2 FFMA.FTZ R7, R20, R10, +INF ;  /* 0x7f80000014072423 */ /* 0x000fe2000001000a */
[C---:B------:R-:W-:Y:S01]  /*4d00*/  FSETP.GEU.AND P2, PT, |R3|.reuse, 1.175494350822287508e-38, PT ;  /* 0x008000000300780b */ /* 0x040fe20003f4e200 */
[----:B------:R-:W-:-:S12]  /*4d10*/  @P0 FMUL R3, R3, 0.25 ;  /* 0x3e80000003030820 */ /* 0x000fd80000400000 */
[----:B------:R-:W-:Y:S01]  /*4d20*/  @!P2 FMUL R3, R3, 16777216 ;  /* 0x4b8000000303a820 */ /* 0x000fe20000400000 */
[----:B------:R-:W-:Y:S01]  /*4d30*/  HGMMA.64x128x16.F32 R88, R156, gdesc[UR12].tnspB, R88 ;  /* 0x41e0000c9c587df0 */ /* 0x000fe20008700858 */
[----:B------:R-:W-:Y:S01]  /*4d40*/  UMOV UR14, UR8 ;  /* 0x00000008000e7c82 */ /* 0x000fe20008000000 */
[----:B------:R-:W-:Y:S01]  /*4d50*/  UMOV UR15, 0x40000040 ;  /* 0x40000040000f7882 */ /* 0x000fe20000000000 */
[----:B------:R-:W-:Y:S02]  /*4d60*/  ULOP3.LUT UR8, UR5, 0x4000000, URZ, 0xfc, !UPT ;  /* 0x0400000005087892 */ /* 0x000fe4000f8efc3f */
[----:B------:R-:W-:Y:S01]  /*4d70*/  UIADD3 UR5, UR4, 0x12000, URZ ;  /* 0x0001200004057890 */ /* 0x000fe2000fffe03f */
[----:B------:R-:W1:Y:S03]  /*4d80*/  MUFU.RCP R3, R3 ;  /* 0x0000000300037308 */ /* 0x000e660000001000 */
[----:B------:R-:W-:-:S04]  /*4d90*/  USHF.R.U32.HI UR5, URZ, 0x4, UR5 ;  /* 0x000000043f057899 */ /* 0x000fc80008011605 */
[----:B------:R-:W-:Y:S01]  /*4da0*/  USGXT.U32 UR5, UR5, 0xe ;  /* 0x0000000e0505789a */ /* 0x000fe20008000000 */
[----:B------:R-:W-:Y:S01]  /*4db0*/  HGMMA.64x128x16.F32 R88, R192, gdesc[UR12].tnspB, R88 ;  /* 0x41e0000cc0587df0 */ /* 0x000fe20008700858 */
[----:B------:R-:W-:Y:S01]  /*4dc0*/  UMOV UR14, UR8 ;  /* 0x00000008000e7c82 */ /* 0x000fe20008000000 */
[----:B------:R-:W-:Y:S01]  /*4dd0*/  UMOV UR15, 0x40000040 ;  /* 0x40000040000f7882 */ /* 0x000fe20000000000 */
[----:B------:R-:W-:Y:S02]  /*4de0*/  ULOP3.LUT UR8, UR5, 0x4000000, URZ, 0xfc, !UPT ;  /* 0x0400000005087892 */ /* 0x000fe4000f8efc3f */
[----:B------:R-:W-:-:S04]  /*4df0*/  UIADD3 UR5, UR4, 0x12800, URZ ;  /* 0x0001280004057890 */ /* 0x000fc8000fffe03f */
[----:B------:R-:W-:-:S04]  /*4e00*/  USHF.R.U32.HI UR5, URZ, 0x4, UR5 ;  /* 0x000000043f057899 */ /* 0x000fc80008011605 */
[----:B------:R-:W-:Y:S01]  /*4e10*/  USGXT.U32 UR5, UR5, 0xe ;  /* 0x0000000e0505789a */ /* 0x000fe20008000000 */
[----:B------:R-:W-:Y:S01]  /*4e20*/  HGMMA.64x128x16.F32 R88, R188, gdesc[UR12].tnspB, R88 ;  /* 0x41e0000cbc587df0 */ /* 0x000fe20008700858 */
[----:B------:R-:W-:Y:S01]  /*4e30*/  UMOV UR14, UR8 ;  /* 0x00000008000e7c82 */ /* 0x000fe20008000000 */
[----:B------:R-:W-:Y:S01]  /*4e40*/  UMOV UR15, 0x40000040 ;  /* 0x40000040000f7882 */ /* 0x000fe20000000000 */
[----:B------:R-:W-:Y:S02]  /*4e50*/  ULOP3.LUT UR8, UR5, 0x4000000, URZ, 0xfc, !UPT ;  /* 0x0400000005087892 */ /* 0x000fe4000f8efc3f */
        /* <DEDUP_REMOVED lines=8> */
[----:B------:R-:W-:Y:S01]  /*4ee0*/  UMOV UR14, UR8 ;  /* 0x00000008000e7c82 */ /* 0x000fe20008000000 */
[----:B------:R-:W-:Y:S01]  /*4ef0*/  UMOV UR15, 0x40000040 ;  /* 0x40000040000f7882 */ /* 0x000fe20000000000 */
[----:B------:R-:W-:-:S09]  /*4f00*/  ULOP3.LUT UR8, UR5, 0x4000000, URZ, 0xfc, !UPT ;  /* 0x0400000005087892 */ /* 0x000fd2000f8efc3f */
[----:B------:R-:W-:Y:S01]  /*4f10*/  HGMMA.64x128x16.F32 R88, R172, gdesc[UR12].tnspB, R88 ;  /* 0x41e0000cac587df0 */ /* 0x000fe20008700858 */
[----:B------:R-:W-:Y:S01]  /*4f20*/  UMOV UR14, UR8 ;  /* 0x00000008000e7c82 */ /* 0x000fe20008000000 */
[----:B------:R-:W-:Y:S01]  /*4f30*/  UMOV UR15, 0x40000040 ;  /* 0x40000040000f7882 */ /* 0x000fe20000000000 */
[----:B------:R-:W2:Y:S02]  /*4f40*/  S2UR UR8, SR_CTAID.X ;  /* 0x00000000000879c3 */ /* 0x000ea40000002500 */
[----:B--2---:R-:W-:-:S06]  /*4f50*/  USHF.L.U32 UR8, UR8, 0x7, URZ ;  /* 0x0000000708087899 */ /* 0x004fcc000800063f */
[----:B------:R-:W-:Y:S01]  /*4f60*/  MOV R45, UR8 ;  /* 0x00000008002d7c02 */ /* 0x000fe20008000f00 */
[----:B------:R-:W-:Y:S01]  /*4f70*/  HGMMA.64x128x16.F32 R88, R176, gdesc[UR12].tnspB, R88 ;  /* 0x41e0000cb0587df0 */ /* 0x000fe20008700858 */
[----:B------:R-:W-:Y:S01]  /*4f80*/  UMOV UR14, UR4 ;  /* 0x00000004000e7c82 */ /* 0x000fe20008000000 */
[----:B------:R-:W-:Y:S01]  /*4f90*/  UMOV UR15, 0x40000040 ;  /* 0x40000040000f7882 */ /* 0x000fe20000000000 */
[----:B------:R-:W-:Y:S02]  /*4fa0*/  ULDC UR4, c[0x0][0x518] ;  /* 0x0001460000047ab9 */ /* 0x000fe40000000800 */
[----:B------:R-:W-:-:S04]  /*4fb0*/  UIMAD UR10, UR10, UR4, URZ ;  /* 0x000000040a0a72a4 */ /* 0x000fc8000f8e023f */
[----:B------:R-:W-:Y:S02]  /*4fc0*/  USHF.L.U32 UR4, UR10, 0x2, URZ ;  /* 0x000000020a047899 */ /* 0x000fe4000800063f */
[----:B------:R-:W-:Y:S01]  /*4fd0*/  UIADD3 UR18, UR8, UR10, URZ ;  /* 0x0000000a08127290 */ /* 0x000fe2000fffe03f */
[----:B------:R-:W-:Y:S03]  /*4fe0*/  HGMMA.64x128x16.F32 R88, R28, gdesc[UR12].tnspB, R88, gsb0 ;  /* 0x41e0000c1c587df0 */ /* 0x000fe60008000858 */
[----:B------:R-:W-:Y:S02]  /*4ff0*/  WARPGROUP.DEPBAR.LE gsb0, 0x0 ;  /* 0x00008000000079c5 */ /* 0x000fe40000010000 */
[----:B------:R-:W-:Y:S01]  /*5000*/  FMUL R11, R96, 0.25 ;  /* 0x3e800000600b7820 */ /* 0x000fe20000400000 */
[----:B------:R-:W-:Y:S01]  /*5010*/  FMUL R10, R97, 0.25 ;  /* 0x3e800000610a7820 */ /* 0x000fe20000400000 */
[----:B------:R-:W-:Y:S01]  /*5020*/  FMUL R9, R88, 0.25 ;  /* 0x3e80000058097820 */ /* 0x000fe20000400000 */
[----:B------:R-:W-:Y:S01]  /*5030*/  FMUL R8, R89, 0.25 ;  /* 0x3e80000059087820 */ /* 0x000fe20000400000 */
[----:B------:R-:W-:Y:S01]  /*5040*/  FMUL R13, R100, 0.25 ;  /* 0x3e800000640d7820 */ /* 0x000fe20000400000 */
[----:B------:R-:W-:Y:S01]  /*5050*/  FSEL R96, R11, R96, P0 ;  /* 0x000000600b607208 */ /* 0x000fe20000000000 */
        /* <DEDUP_REMOVED lines=40> */
[----:B------:R-:W-:Y:S01]  /*52e0*/  BAR.SYNC.DEFER_BLOCKING 0x2, 0x80 ;  /* 0x0082000000007b1d */ /* 0x000fe20000010000 */
        /* <DEDUP_REMOVED lines=24> */
[----:B------:R-:W-:Y:S01]  /*5470*/  @!P4 SYNCS.ARRIVE.TRANS64.A1T0 RZ, [UR11+0x30030], RZ ;  /* 0x030030ffffffc9a7 */ /* 0x000fe2000810000b */
[----:B------:R-:W-:Y:S01]  /*5480*/  FSEL R36, R36, R129, P0 ;  /* 0x0000008124247208 */ /* 0x000fe20000000000 */
[----:B------:R-:W-:Y:S01]  /*5490*/  @!P2 FMUL R12, R12, 16777216 ;  /* 0x4b8000000c0ca820 */ /* 0x000fe20000400000 */
[----:B------:R-:W-:Y:S01]  /*54a0*/  FSEL R42, R8, R141, P0 ;  /* 0x0000008d082a7208 */ /* 0x000fe20000000000 */
[----:B------:R-:W-:Y:S01]  /*54b0*/  @!P2 FMUL R24, R24, 16777216 ;  /* 0x4b8000001818a820 */ /* 0x000fe20000400000 */
[----:B------:R-:W-:Y:S01]  /*54c0*/  FSEL R144, R9, R144, P0 ;  /* 0x0000009009907208 */ /* 0x000fe20000000000 */
[----:B------:R-:W-:Y:S01]  /*54d0*/  @!P2 FMUL R14, R14, 16777216 ;  /* 0x4b8000000e0ea820 */ /* 0x000fe20000400000 */
[----:B------:R-:W-:-:S02]  /*54e0*/  FSEL R46, R46, R149, P0 ;  /* 0x000000952e2e7208 */ /* 0x000fc40000000000 */
[----:B------:R-:W-:Y:S02]  /*54f0*/  ELECT P0, URZ, PT ;  /* 0x00000000003f782f */ /* 0x000fe40003800000 */
[----:B------:R-:W-:Y:S01]  /*5500*/  FSEL R99, R10, R99, P5 ;  /* 0x000000630a637208 */ /* 0x000fe20002800000 */
[----:B------:R-:W-:Y:S01]  /*5510*/  FMUL R10, R111, 0.25 ;  /* 0x3e8000006f0a7820 */ /* 0x000fe20000400000 */
[----:B------:R-:W-:Y:S01]  /*5520*/  FSEL R25, R11, R114, P5 ;  /* 0x000000720b197208 */ /* 0x000fe20002800000 */
[----:B------:R-:W-:Y:S01]  /*5530*/  FMUL R11, R118, 0.25 ;  /* 0x3e800000760b7820 */ /* 0x000fe20000400000 */
[----:B------:R-:W-:Y:S01]  /*5540*/  ISETP.LT.U32.AND P0, PT, R2, 0x40, P0 ;  /* 0x000000400200780c */ /* 0x000fe20000701070 */
        /* <DEDUP_REMOVED lines=19> */
[----:B------:R-:W-:Y:S01]  /*5680*/  @!P2 FMUL R92, R92, 16777216 ;  /* 0x4b8000005c5ca820 */ /* 0x000fe20000400000 */
        /* <DEDUP_REMOVED lines=28> */
[----:B------:R-:W-:Y:S01]  /*5850*/  FSEL R115, R2, R115, P5 ;  /* 0x0000007302737208 */ /* 0x000fe20002800000 */
[----:B------:R-:W-:Y:S01]  /*5860*/  FMUL R2, R123, 0.25 ;  /* 0x3e8000007b027820 */ /* 0x000fe20000400000 */
[----:B------:R-:W-:Y:S01]  /*5870*/  FSEL R139, R10, R139, P5 ;  /* 0x0000008b0a8b7208 */ /* 0x000fe20002800000 */
[----:B------:R-:W-:Y:S01]  /*5880*/  FMUL R10, R147, 0.25 ;  /* 0x3e800000930a7820 */ /* 0x000fe20000400000 */
[----:B------:R-:W-:Y:S01]  /*5890*/  FSEL R39, R11, R142, P5 ;  /* 0x0000008e0b277208 */ /* 0x000fe20002800000 */
[----:B------:R-:W-:Y:S01]  /*58a0*/  FMUL R11, R146, 0.25 ;  /* 0x3e800000920b7820 */ /* 0x000fe20000400000 */
[C---:B-1----:R-:W-:Y:S01]  /*58b0*/  FMUL R47, R3.reuse, R12 ;  /* 0x0000000c032f7220 */ /* 0x042fe20000400000 */
[C---:B------:R-:W-:Y:S01]  /*58c0*/  FMUL R55, R3.reuse, R24 ;  /* 0x0000001803377220 */ /* 0x040fe20000400000 */
        /* <DEDUP_REMOVED lines=29> */
[----:B------:R-:W-:Y:S01]  /*5aa0*/  FMUL R77, R3, R46 ;  /* 0x0000002e034d7220 */ /* 0x000fe20000400000 */
[----:B------:R-:W-:Y:S01]  /*5ab0*/  LOP3.LUT R12, R45, 0x3f, R0, 0xf8, !PT ;  /* 0x0000003f2d0c7812 */ /* 0x000fe200078ef800 */
[----:B------:R-:W-:Y:S01]  /*5ac0*/  FMUL R9, R90, 0.25 ;  /* 0x3e8000005a097820 */ /* 0x000fe20000400000 */
[----:B------:R-:W-:Y:S01]  /*5ad0*/  FSEL R45, R7, -INF , P6 ;  /* 0xff800000072d7808 */ /* 0x000fe20003000000 */
[----:B------:R-:W-:Y:S01]  /*5ae0*/  FMUL R23, R110, 0.25 ;  /* 0x3e8000006e177820 */ /* 0x000fe20000400000 */
[----:B------:R-:W-:Y:S01]  /*5af0*/  FSEL R3, R6, -INF , P3 ;  /* 0xff80000006037808 */ /* 0x000fe20001800000 */
[----:B------:R-:W-:Y:S01]  /*5b00*/  FMUL R29, R122, 0.25 ;  /* 0x3e8000007a1d7820 */ /* 0x000fe20000400000 */
[----:B------:R-:W-:Y:S01]  /*5b10*/  SHF.L.U32 R6, R0, 0x1, RZ ;  /* 0x0000000100067819 */ /* 0x000fe200000006ff */
[----:B------:R-:W-:Y:S01]  /*5b20*/  FADD R16, R45, R16 ;  /* 0x000000102d107221 */ /* 0x000fe20000000000 */
[----:B------:R-:W-:Y:S01]  /*5b30*/  FSEL R123, R2, R123, P5 ;  /* 0x0000007b027b7208 */ /* 0x000fe20002800000 */
[----:B------:R-:W-:Y:S01]  /*5b40*/  FMUL R2, R127, 0.25 ;  /* 0x3e8000007f027820 */ /* 0x000fe20000400000 */
[----:B------:R-:W-:Y:S01]  /*5b50*/  FSEL R41, R11, R146, P5 ;  /* 0x000000920b297208 */ /* 0x000fe20002800000 */
[----:B------:R-:W-:Y:S01]  /*5b60*/  FADD R17, R3, R17 ;  /* 0x0000001103117221 */ /* 0x000fe20000000000 */
[----:B------:R-:W-:Y:S01]  /*5b70*/  FSEL R147, R10, R147, P5 ;  /* 0x000000930a937208 */ /* 0x000fe20002800000 */
[----:B------:R-:W-:Y:S01]  /*5b80*/  FMUL R33, R130, 0.25 ;  /* 0x3e80000082217820 */ /* 0x000fe20000400000 */
[----:B------:R-:W1:Y:S01]  /*5b90*/  LDC.64 R10, c[0x0][0x218] ;  /* 0x00008600ff0a7b82 */ /* 0x000e620000000a00 */
[----:B------:R-:W-:-:S07]  /*5ba0*/  LOP3.LUT R6, R6, 0xf8, RZ, 0xc0, !PT ;  /* 0x000000f806067812 */ /* 0x000fce00078ec0ff */
[----:B------:R-:W-:Y:S01]  /*5bb0*/  BAR.SYNC.DEFER_BLOCKING 0x2, 0x80 ;  /* 0x0082000000007b1d */ /* 0x000fe20000010000 */
[----:B------:R-:W-:Y:S01]  /*5bc0*/  FSEL R127, R2, R127, P5 ;  /* 0x0000007f027f7208 */ /* 0x000fe20002800000 */
[----:B------:R-:W-:Y:S01]  /*5bd0*/  FMUL R2, R135, 0.25 ;  /* 0x3e80000087027820 */ /* 0x000fe20000400000 */
[----:B------:R-:W-:Y:S01]  /*5be0*/  SHF.L.U32 R8, R0, 0x6, RZ ;  /* 0x0000000600087819 */ /* 0x000fe200000006ff */
[----:B------:R-:W-:Y:S01]  /*5bf0*/  FMUL R37, R138, 0.25 ;  /* 0x3e8000008a257820 */ /* 0x000fe20000400000 */
[----:B------:R-:W-:Y:S01]  /*5c00*/  FMUL R43, R150, 0.25 ;  /* 0x3e800000962b7820 */ /* 0x000fe20000400000 */
[C---:B------:R-:W-:Y:S01]  /*5c10*/  SHF.L.U32 R7, R12.reuse, 0x2, RZ ;  /* 0x000000020c077819 */ /* 0x040fe200000006ff */
[----:B------:R-:W-:Y:S01]  /*5c20*/  IMAD.HI R12, R12, 0x4, RZ ;  /* 0x000000040c0c7827 */ /* 0x000fe200078e02ff */
[----:B------:R-:W-:-:S03]  /*5c30*/  FSEL R135, R2, R135, P5 ;  /* 0x0000008702877208 */ /* 0x000fc60002800000 */
[----:B------:R-:W-:Y:S01]  /*5c40*/  FMUL R2, R143, 0.25 ;  /* 0x3e8000008f027820 */ /* 0x000fe20000400000 */
[----:B------:R-:W-:Y:S01]  /*5c50*/  LOP3.LUT R8, R19, 0x1800, R8, 0xf8, !PT ;  /* 0x0000180013087812 */ /* 0x000fe200078ef808 */
[----:B------:R-:W-:Y:S01]  /*5c60*/  FMUL R19, R102, 0.25 ;  /* 0x3e80000066137820 */ /* 0x000fe20000400000 */
[C---:B------:R-:W-:Y:S01]  /*5c70*/  FSETP.GEU.AND P2, PT, |R4|.reuse, 1.175494350822287508e-38, PT ;  /* 0x008000000400780b */ /* 0x040fe20003f4e200 */
[----:B------:R-:W-:Y:S01]  /*5c80*/  @P5 FMUL R4, R4, 0.25 ;  /* 0x3e80000004045820 */ /* 0x000fe20000400000 */
[----:B------:R-:W-:Y:S01]  /*5c90*/  FSEL R143, R2, R143, P5 ;  /* 0x0000008f028f7208 */ /* 0x000fe20002800000 */
[----:B------:R-:W-:Y:S01]  /*5ca0*/  FMUL R2, R151, 0.25 ;  /* 0x3e80000097027820 */ /* 0x000fe20000400000 */
[----:B------:R-:W-:Y:S01]  /*5cb0*/  FSEL R9, R9, R90, P5 ;  /* 0x0000005a09097208 */ /* 0x000fe20002800000 */
[----:B------:R-:W-:Y:S01]  /*5cc0*/  VOTEU.ANY UP1, P0 ;  /* 0x00000000003f7886 */ /* 0x000fe20000020100 */
[----:B------:R-:W-:Y:S02]  /*5cd0*/  FSEL R19, R19, R102, P5 ;  /* 0x0000006613137208 */ /* 0x000fe40002800000 */
[----:B------:R-:W-:-:S02]  /*5ce0*/  FSEL R23, R23, R110, P5 ;  /* 0x0000006e17177208 */ /* 0x000fc40002800000 */
[----:B------:R-:W-:Y:S01]  /*5cf0*/  FSEL R29, R29, R122, P5 ;  /* 0x0000007a1d1d7208 */ /* 0x000fe20002800000 */
[----:B------:R2:W-:Y:S01]  /*5d00*/  STS.64 [R6+UR7+0x28000], R16 ;  /* 0x0280001006007988 */ /* 0x0005e20008000a07 */
[----:B------:R-:W-:Y:S01]  /*5d10*/  FSEL R33, R33, R130, P5 ;  /* 0x0000008221217208 */ /* 0x000fe20002800000 */
[----:B------:R-:W-:Y:S01]  /*5d20*/  @!P2 FMUL R4, R4, 16777216 ;  /* 0x4b8000000404a820 */ /* 0x000fe20000400000 */
[----:B------:R-:W-:Y:S01]  /*5d30*/  FSEL R37, R37, R138, P5 ;  /* 0x0000008a25257208 */ /* 0x000fe20002800000 */
[----:B------:R-:W-:Y:S01]  /*5d40*/  @!P2 FMUL R13, R13, 16777216 ;  /* 0x4b8000000d0da820 */ /* 0x000fe20000400000 */
[----:B------:R-:W-:Y:S01]  /*5d50*/  FSEL R43, R43, R150, P5 ;  /* 0x000000962b2b7208 */ /* 0x000fe20002800000 */
[----:B------:R-:W-:Y:S01]  /*5d60*/  @!P2 FMUL R15, R15, 16777216 ;  /* 0x4b8000000f0fa820 */ /* 0x000fe20000400000 */
[----:B------:R-:W-:Y:S01]  /*5d70*/  FSEL R151, R2, R151, P5 ;  /* 0x0000009702977208 */ /* 0x000fe20002800000 */
[----:B------:R-:W3:Y:S01]  /*5d80*/  MUFU.RCP R4, R4 ;  /* 0x0000000400047308 */ /* 0x000ee20000001000 */
[----:B-1----:R-:W-:Y:S01]  /*5d90*/  IADD3 R2, P3, P5, R7, UR4, R10 ;  /* 0x0000000407027c10 */ /* 0x002fe2000fd7e00a */
[----:B------:R-:W-:Y:S01]  /*5da0*/  UIMAD.WIDE UR4, UR10, 0x4, URZ ;  /* 0x000000040a0478a5 */ /* 0x000fe2000f8e023f */
[----:B------:R-:W-:Y:S01]  /*5db0*/  @!P2 FMUL R19, R19, 16777216 ;  /* 0x4b8000001313a820 */ /* 0x000fe20000400000 */
[----:B------:R-:W-:Y:S01]  /*5dc0*/  @!P2 FMUL R21, R21, 16777216 ;  /* 0x4b8000001515a820 */ /* 0x000fe20000400000 */
[----:B------:R-:W-:Y:S01]  /*5dd0*/  @!P2 FMUL R9, R9, 16777216 ;  /* 0x4b8000000909a820 */ /* 0x000fe20000400000 */
[----:B------:R-:W-:Y:S01]  /*5de0*/  @!P2 FMUL R91, R91, 16777216 ;  /* 0x4b8000005b5ba820 */ /* 0x000fe20000400000 */
[----:B------:R-:W-:Y:S01]  /*5df0*/  @!P2 FMUL R23, R23, 16777216 ;  /* 0x4b8000001717a820 */ /* 0x000fe20000400000 */
[----:B------:R-:W-:Y:S01]  /*5e00*/  IADD3.X R3, R12, UR5, R11, P3, P5 ;  /* 0x000000050c037c10 */ /* 0x000fe20009fea40b */
[----:B------:R-:W-:Y:S01]  /*5e10*/  BAR.SYNC.DEFER_BLOCKING 0x2, 0x80 ;  /* 0x0082000000007b1d */ /* 0x000fe20000010000 */
[----:B------:R-:W-:Y:S01]  /*5e20*/  LOP3.LUT P3, RZ, R0, 0x40, RZ, 0xc0, !PT ;  /* 0x0000004000ff7812 */ /* 0x000fe2000786c0ff */
[----:B------:R-:W-:Y:S01]  /*5e30*/  @!P2 FMUL R25, R25, 16777216 ;  /* 0x4b8000001919a820 */ /* 0x000fe20000400000 */
[----:B------:R-:W-:Y:S01]  /*5e40*/  @!P2 FMUL R95, R95, 16777216 ;  /* 0x4b8000005f5fa820 */ /* 0x000fe20000400000 */
[----:B------:R-:W-:Y:S01]  /*5e50*/  @!P2 FMUL R27, R27, 16777216 ;  /* 0x4b8000001b1ba820 */ /* 0x000fe20000400000 */
[----:B------:R-:W-:Y:S01]  /*5e60*/  @!P2 FMUL R29, R29, 16777216 ;  /* 0x4b8000001d1da820 */ /* 0x000fe20000400000 */
[----:B------:R-:W-:Y:S01]  /*5e70*/  @!P2 FMUL R123, R123, 16777216 ;  /* 0x4b8000007b7ba820 */ /* 0x000fe20000400000 */
[----:B------:R-:W-:Y:S01]  /*5e80*/  @!P2 FMUL R31, R31, 16777216 ;  /* 0x4b8000001f1fa820 */ /* 0x000fe20000400000 */
[C---:B---3--:R-:W-:Y:S01]  /*5e90*/  FMUL R7, R4.reuse, R13 ;  /* 0x0000000d04077220 */ /* 0x048fe20000400000 */
[----:B------:R-:W-:Y:S01]  /*5ea0*/  @!P2 FMUL R127, R127, 16777216 ;  /* 0x4b8000007f7fa820 */ /* 0x000fe20000400000 */
[C---:B------:R-:W-:Y:S01]  /*5eb0*/  FMUL R13, R4.reuse, R15 ;  /* 0x0000000f040d7220 */ /* 0x040fe20000400000 */
[C---:B------:R-:W-:Y:S01]  /*5ec0*/  FMUL R15, R4.reuse, R19 ;  /* 0x00000013040f7220 */ /* 0x040fe20000400000 */
[C---:B--2---:R-:W-:Y:S01]  /*5ed0*/  FMUL R17, R4.reuse, R21 ;  /* 0x0000001504117220 */ /* 0x044fe20000400000 */
[C---:B------:R-:W-:Y:S01]  /*5ee0*/  FMUL R9, R4.reuse, R9 ;  /* 0x0000000904097220 */ /* 0x040fe20000400000 */
[C---:B------:R-:W-:Y:S01]  /*5ef0*/  FMUL R6, R4.reuse, R91 ;  /* 0x0000005b04067220 */ /* 0x040fe20000400000 */
[C---:B------:R-:W-:Y:S01]  /*5f00*/  FMUL R19, R4.reuse, R23 ;  /* 0x0000001704137220 */ /* 0x040fe20000400000 */
[C---:B------:R-:W-:Y:S01]  /*5f10*/  FMUL R21, R4.reuse, R25 ;  /* 0x0000001904157220 */ /* 0x040fe20000400000 */
[----:B------:R-:W-:Y:S01]  /*5f20*/  @!P2 FMUL R99, R99, 16777216 ;  /* 0x4b8000006363a820 */ /* 0x000fe20000400000 */
[----:B------:R-:W-:Y:S01]  /*5f30*/  @!P2 FMUL R103, R103, 16777216 ;  /* 0x4b8000006767a820 */ /* 0x000fe20000400000 */
[----:B------:R-:W-:Y:S01]  /*5f40*/  @!P2 FMUL R107, R107, 16777216 ;  /* 0x4b8000006b6ba820 */ /* 0x000fe20000400000 */
[----:B------:R-:W-:Y:S01]  /*5f50*/  @!P2 FMUL R111, R111, 16777216 ;  /* 0x4b8000006f6fa820 */ /* 0x000fe20000400000 */
[----:B------:R-:W-:Y:S01]  /*5f60*/  @!P2 FMUL R115, R115, 16777216 ;  /* 0x4b8000007373a820 */ /* 0x000fe20000400000 */
[----:B------:R-:W-:Y:S01]  /*5f70*/  @!P2 FMUL R119, R119, 16777216 ;  /* 0x4b8000007777a820 */ /* 0x000fe20000400000 */
[----:B------:R-:W-:Y:S01]  /*5f80*/  @!P2 FMUL R33, R33, 16777216 ;  /* 0x4b8000002121a820 */ /* 0x000fe20000400000 */
[----:B------:R1:W2:Y:S01]  /*5f90*/  LDS R11, [R5] ;  /* 0x00000000050b7984 */ /* 0x0002a20000000800 */
        /* <DEDUP_REMOVED lines=35> */
[----:B-1----:R-:W-:Y:S01]  /*61d0*/  F2FP.F16.F32.PACK_AB R5, R6, R9 ;  /* 0x000000090605723e */ /* 0x002fe200000000ff */
[----:B------:R-:W-:Y:S01]  /*61e0*/  @UP1 UIADD3 UR4, UP0, UR46, 0x270, URZ ;  /* 0x000002702e041890 */ /* 0x000fe2000ff1e03f */
[----:B------:R-:W-:Y:S01]  /*61f0*/  F2FP.F16.F32.PACK_AB R4, R14, R47 ;  /* 0x0000002f0e04723e */ /* 0x000fe200000000ff */
[----:B--2---:R1:W-:Y:S01]  /*6200*/  @!P3 STG.E desc[UR48][R2.64], R11 ;  /* 0x0000000b0200b986 */ /* 0x0043e2000c101930 */
[----:B------:R-:W-:Y:S01]  /*6210*/  F2FP.F16.F32.PACK_AB R6, R49, R92 ;  /* 0x0000005c3106723e */ /* 0x000fe200000000ff */
[----:B------:R-:W-:Y:S01]  /*6220*/  @UP1 UIADD3.X UR5, URZ, UR47, URZ, UP0, !UPT ;  /* 0x0000002f3f051290 */ /* 0x000fe200087fe43f */
[----:B------:R-:W-:-:S02]  /*6230*/  F2FP.F16.F32.PACK_AB R7, R10, R7 ;  /* 0x000000070a07723e */ /* 0x000fc400000000ff */
[----:B------:R-:W-:Y:S01]  /*6240*/  VOTEU.ANY UP0, P0 ;  /* 0x00000000003f7886 */ /* 0x000fe20000000100 */
[----:B------:R-:W-:Y:S01]  /*6250*/  BAR.SYNC.DEFER_BLOCKING 0x2, 0x80 ;  /* 0x0082000000007b1d */ /* 0x000fe20000010000 */
[----:B------:R-:W-:Y:S02]  /*6260*/  F2FP.F16.F32.PACK_AB R25, R26, R25 ;  /* 0x000000191a19723e */ /* 0x000fe400000000ff */
[----:B------:R-:W-:Y:S02]  /*6270*/  F2FP.F16.F32.PACK_AB R24, R63, R24 ;  /* 0x000000183f18723e */ /* 0x000fe400000000ff */
[----:B------:R-:W-:Y:S02]  /*6280*/  F2FP.F16.F32.PACK_AB R26, R65, R124 ;  /* 0x0000007c411a723e */ /* 0x000fe400000000ff */
[----:B-1----:R-:W-:Y:S02]  /*6290*/  IADD3 R2, R8, UR12, RZ ;  /* 0x0000000c08027c10 */ /* 0x002fe4000fffe0ff */
[----:B------:R-:W-:-:S02]  /*62a0*/  F2FP.F16.F32.PACK_AB R27, R28, R27 ;  /* 0x0000001b1c1b723e */ /* 0x000fc400000000ff */
[----:B------:R-:W-:Y:S02]  /*62b0*/  LOP3.LUT R3, R8, 0x20, RZ, 0x3c, !PT ;  /* 0x0000002008037812 */ /* 0x000fe400078e3cff */
[----:B------:R-:W-:Y:S02]  /*62c0*/  F2FP.F16.F32.PACK_AB R12, R51, R96 ;  /* 0x00000060330c723e */ /* 0x000fe400000000ff */
[----:B------:R-:W-:Y:S02]  /*62d0*/  F2FP.F16.F32.PACK_AB R13, R16, R13 ;  /* 0x0000000d100d723e */ /* 0x000fe400000000ff */
[----:B------:R-:W-:Y:S02]  /*62e0*/  F2FP.F16.F32.PACK_AB R14, R53, R100 ;  /* 0x00000064350e723e */ /* 0x000fe400000000ff */
[----:B------:R-:W-:Y:S02]  /*62f0*/  F2FP.F16.F32.PACK_AB R15, R18, R15 ;  /* 0x0000000f120f723e */ /* 0x000fe400000000ff */
[----:B------:R-:W-:-:S02]  /*6300*/  IADD3 R3, R3, UR12, RZ ;  /* 0x0000000c03037c10 */ /* 0x000fc4000fffe0ff */
[----:B------:R-:W-:Y:S01]  /*6310*/  F2FP.F16.F32.PACK_AB R29, R30, R29 ;  /* 0x0000001d1e1d723e */ /* 0x000fe200000000ff */
[----:B------:R1:W-:Y:S01]  /*6320*/  STSM.16.M88.4 [R2], R4 ;  /* 0x0000000402007844 */ /* 0x0003e20000000200 */
[----:B------:R-:W-:Y:S02]  /*6330*/  F2FP.F16.F32.PACK_AB R28, R67, R128 ;  /* 0x00000080431c723e */ /* 0x000fe400000000ff */
[----:B------:R-:W-:Y:S01]  /*6340*/  F2FP.F16.F32.PACK_AB R30, R69, R132 ;  /* 0x00000084451e723e */ /* 0x000fe200000000ff */
[----:B------:R2:W-:Y:S01]  /*6350*/  STSM.16.M88.4 [R2+0x2000], R24 ;  /* 0x0020001802007844 */ /* 0x0005e20000000200 */
[----:B------:R-:W-:Y:S02]  /*6360*/  F2FP.F16.F32.PACK_AB R31, R36, R31 ;  /* 0x0000001f241f723e */ /* 0x000fe400000000ff */
[----:B------:R-:W-:Y:S01]  /*6370*/  F2FP.F16.F32.PACK_AB R16, R55, R104 ;  /* 0x000000683710723e */ /* 0x000fe200000000ff */
[----:B------:R3:W-:Y:S01]  /*6380*/  STSM.16.M88.4 [R3], R12 ;  /* 0x0000000c03007844 */ /* 0x0007e20000000200 */
[----:B------:R-:W-:-:S02]  /*6390*/  F2FP.F16.F32.PACK_AB R17, R20, R17 ;  /* 0x000000111411723e */ /* 0x000fc400000000ff */
[----:B------:R-:W-:Y:S01]  /*63a0*/  F2FP.F16.F32.PACK_AB R18, R57, R108 ;  /* 0x0000006c3912723e */ /* 0x000fe200000000ff */
[----:B------:R-:W-:Y:S01]  /*63b0*/  STSM.16.M88.4 [R3+0x2000], R28 ;  /* 0x0020001c03007844 */ /* 0x000fe20000000200 */
[----:B------:R-:W-:Y:S02]  /*63c0*/  F2FP.F16.F32.PACK_AB R19, R22, R19 ;  /* 0x000000131613723e */ /* 0x000fe400000000ff */
[----:B------:R-:W-:Y:S02]  /*63d0*/  F2FP.F16.F32.PACK_AB R20, R59, R112 ;  /* 0x000000703b14723e */ /* 0x000fe400000000ff */
[----:B-1----:R-:W-:Y:S02]  /*63e0*/  F2FP.F16.F32.PACK_AB R4, R71, R136 ;  /* 0x000000884704723e */ /* 0x002fe400000000ff */
[----:B------:R-:W-:Y:S02]  /*63f0*/  F2FP.F16.F32.PACK_AB R5, R38, R37 ;  /* 0x000000252605723e */ /* 0x000fe400000000ff */
[----:B--2---:R-:W-:-:S02]  /*6400*/  LOP3.LUT R2, R8, 0x40, RZ, 0x3c, !PT ;  /* 0x0000004008027812 */ /* 0x004fc400078e3cff */
[----:B------:R-:W-:Y:S02]  /*6410*/  LOP3.LUT R8, R8, 0x60, RZ, 0x3c, !PT ;  /* 0x0000006008087812 */ /* 0x000fe400078e3cff */
[----:B------:R-:W-:Y:S02]  /*6420*/  IADD3 R2, R2, UR12, RZ ;  /* 0x0000000c02027c10 */ /* 0x000fe4000fffe0ff */
[----:B------:R-:W-:Y:S02]  /*6430*/  F2FP.F16.F32.PACK_AB R6, R73, R140 ;  /* 0x0000008c4906723e */ /* 0x000fe400000000ff */
[----:B------:R-:W-:Y:S01]  /*6440*/  F2FP.F16.F32.PACK_AB R7, R40, R39 ;  /* 0x000000272807723e */ /* 0x000fe200000000ff */
[----:B------:R-:W-:Y:S01]  /*6450*/  STSM.16.M88.4 [R2], R16 ;  /* 0x0000001002007844 */ /* 0x000fe20000000200 */
[----:B------:R-:W-:Y:S02]  /*6460*/  F2FP.F16.F32.PACK_AB R21, R32, R21 ;  /* 0x000000152015723e */ /* 0x000fe400000000ff */
[----:B------:R-:W-:Y:S01]  /*6470*/  F2FP.F16.F32.PACK_AB R22, R61, R116 ;  /* 0x000000743d16723e */ /* 0x000fe200000000ff */
[----:B------:R-:W-:Y:S01]  /*6480*/  STSM.16.M88.4 [R2+0x2000], R4 ;  /* 0x0020000402007844 */ /* 0x000fe20000000200 */
[----:B------:R-:W-:-:S02]  /*6490*/  F2FP.F16.F32.PACK_AB R23, R34, R23 ;  /* 0x000000172217723e */ /* 0x000fc400000000ff */
[----:B------:R-:W-:Y:S02]  /*64a0*/  IADD3 R8, R8, UR12, RZ ;  /* 0x0000000c08087c10 */ /* 0x000fe4000fffe0ff */
[----:B---3--:R-:W-:Y:S02]  /*64b0*/  F2FP.F16.F32.PACK_AB R12, R75, R144 ;  /* 0x000000904b0c723e */ /* 0x008fe400000000ff */
[----:B------:R-:W-:Y:S01]  /*64c0*/  F2FP.F16.F32.PACK_AB R13, R42, R41 ;  /* 0x000000292a0d723e */ /* 0x000fe200000000ff */
[----:B------:R-:W-:Y:S01]  /*64d0*/  STSM.16.M88.4 [R8], R20 ;  /* 0x0000001408007844 */ /* 0x000fe20000000200 */
[----:B------:R-:W-:Y:S02]  /*64e0*/  F2FP.F16.F32.PACK_AB R14, R77, R148 ;  /* 0x000000944d0e723e */ /* 0x000fe400000000ff */
[----:B------:R-:W-:-:S05]  /*64f0*/  F2FP.F16.F32.PACK_AB R15, R44, R43 ;  /* 0x0000002b2c0f723e */ /* 0x000fca00000000ff */
[----:B------:R1:W-:Y:S01]  /*6500*/  STSM.16.M88.4 [R8+0x2000], R12 ;  /* 0x0020000c08007844 */ /* 0x0003e20000000200 */
[----:B------:R2:W-:Y:S06]  /*6510*/  MEMBAR.ALL.CTA ;  /* 0x0000000000007992 */ /* 0x0005ec0000008000 */
[----:B--2---:R-:W2:Y:S02]  /*6520*/  FENCE.VIEW.ASYNC.S ;  /* 0x00000000000073c6 */ /* 0x004ea40000000000 */
[----:B--2---:R-:W-:Y:S06]  /*6530*/  BAR.SYNC.DEFER_BLOCKING 0x2, 0x80 ;  /* 0x0082000000007b1d */ /* 0x004fec0000010000 */
[----:B------:R2:W-:Y:S01]  /*6540*/  @UP0 UTMASTG.2D [UR16], [UR4] ;  /* 0x00000010040003b5 */ /* 0x0005e20008008000 */
[----:B------:R0:W-:Y:S01]  /*6550*/  UTMACMDFLUSH ;  /* 0x00000000000079b7 */ /* 0x0001e20000000000 */
[----:B------:R-:W-:-:S04]  /*6560*/  DEPBAR.LE SB0, 0x0 ;  /* 0x000080000000791a */ /* 0x000fc80000000000 */
[----:B------:R-:W-:Y:S08]  /*6570*/  BAR.SYNC.DEFER_BLOCKING 0x2, 0x80 ;  /* 0x0082000000007b1d */ /* 0x000ff00000010000 */
[----:B------:R-:W-:Y:S08]  /*6580*/  BAR.SYNC.DEFER_BLOCKING 0x1 ;  /* 0x0040000000007b1d */ /* 0x000ff00000010000 */
[----:B-1----:R-:W1:-:S00]  /*6590*/  USETMAXREG.DEALLOC.CTAPOOL 0x78 ;  /* 0x00000078000079c8 */ /* 0x002e4000080e0500 */
[----:B-12---:R-:W-:Y:S05]  /*65a0*/  BRA `(.L_x_10) ;  /* 0xffffff9800cc7947 */ /* 0x006fea000383ffff */
.L_x_1:
[----:B------:R-:W-:-:S13]  /*65b0*/  ISETP.NE.U32.AND P0, PT, R2, 0x1, PT ;  /* 0x000000010200780c */ /* 0x000fda0003f05070 */
[----:B------:R-:W-:Y:S05]  /*65c0*/  @!P0 BRA `(.L_x_11) ;  /* 0x0000000000148947 */ /* 0x000fea0003800000 */
[----:B------:R-:W-:-:S13]  /*65d0*/  ISETP.NE.U32.AND P0, PT, R2, 0x2, PT ;  /* 0x000000020200780c */ /* 0x000fda0003f05070 */
[----:B------:R-:W-:Y:S05]  /*65e0*/  @!P0 EXIT ;  /* 0x000000000000894d */ /* 0x000fea0003800000 */
[----:B------:R-:W-:Y:S08]  /*65f0*/  BAR.SYNC.DEFER_BLOCKING 0x1 ;  /* 0x0040000000007b1d */ /* 0x000ff00000010000 */
[----:B------:R-:W-:Y:S06]  /*6600*/  BAR.SYNC.DEFER_BLOCKING 0x1 ;  /* 0x0040000000007b1d */ /* 0x000fec0000010000 */
[----:B------:R-:W-:Y:S05]  /*6610*/  BRA `(.L_x_10) ;  /* 0xffffff9800b07947 */ /* 0x000fea000383ffff */
.L_x_11:
[----:B------:R-:W-:-:S08]  /*6620*/  NOP ;  /* 0x0000000000007918 */ /* 0x000fd00000000000 */
[----:B------:R-:W1:Y:S02]  /*6630*/  USETMAXREG.TRY_ALLOC.CTAPOOL UP0, 0xe8 ;  /* 0x000000e8000079c8 */ /* 0x000e640008000600 */
[----:B-1----:R-:W-:-:S13]  /*6640*/  PLOP3.LUT P0, PT, PT, PT, UP0, 0x80, 0x0 ;  /* 0x000000000000781c */ /* 0x002fda0003f0f008 */
[----:B------:R-:W-:Y:S05]  /*6650*/  @!P0 BRA `(.L_x_11) ;  /* 0xfffffffc00f08947 */ /* 0x000fea000383ffff */
[----:B------:R-:W-:Y:S06]  /*6660*/  BAR.SYNC.DEFER_BLOCKING 0x1 ;  /* 0x0040000000007b1d */ /* 0x000fec0000010000 */
[----:B------:R-:W1:Y:S02]  /*6670*/  SYNCS.PHASECHK.TRANS64.TRYWAIT P0, [UR7+0x30008], RZ ;  /* 0x030008ffff0075a7 */ /* 0x000e640008000147 */
[----:B-1----:R-:W-:Y:S05]  /*6680*/  @!P0 BRA `(.L_x_12) ;  /* 0x00000070003c8947 */ /* 0x002fea0003800000 */
.L_x_31:
        /* <DEDUP_REMOVED lines=11> */
.L_x_32:
[----:B------:R-:W-:Y:S06]  /*6740*/  BAR.ARV 0x9, 0x100 ;  /* 0x0244000000007b1d */ /* 0x000fec0000002000 */
[----:B------:R-:W-:Y:S02]  /*6750*/  UIADD3 UR4, UR7, 0x24020, URZ ;  /* 0x0002402007047890 */ /* 0x000fe4000fffe03f */
[----:B------:R-:W1:Y:S01]  /*6760*/  LDC R5, c[0x0][0x210] ;  /* 0x00008400ff057b82 */ /* 0x000e620000000800 */
        /* <DEDUP_REMOVED lines=12> */
[----:B------:R-:W-:Y:S01]  /*6830*/  USHF.R.U32.HI UR5, URZ, 0x4, UR5 ;  /* 0x000000043f057899 */ /* 0x000fe20008011605 */
[----:B-1----:R-:W-:Y:S01]  /*6840*/  FMUL R5, R5, 1.4426950216293334961 ;  /* 0x3fb8aa3b05057820 */ /* 0x002fe20000400000 */
        /* <DEDUP_REMOVED lines=56> */
[----:B------:R-:W-:Y:S01]  /*6bd0*/  R2UR UR5, R5 ;  /* 0x00000000050572ca */ /* 0x000fe200000e0000 */
[----:B------:R-:W-:Y:S01]  /*6be0*/  UMOV UR45, URZ ;  /* 0x0000003f002d7c82 */ /* 0x000fe20008000000 */
[----:B------:R-:W-:Y:S01]  /*6bf0*/  UMOV UR43, 0x1 ;  /* 0x00000001002b7882 */ /* 0x000fe20000000000 */
[----:B------:R-:W-:Y:S06]  /*6c00*/  BAR.SYNC.DEFER_BLOCKING 0xa, 0x100 ;  /* 0x0284000000007b1d */ /* 0x000fec0000010000 */
[----:B------:R-:W-:-:S06]  /*6c10*/  WARPGROUP.ARRIVE ;  /* 0x00000000000079c5 */ /* 0x000fcc0000000000 */
[----:B------:R-:W-:-:S12]  /*6c20*/  HGMMA.64x128x16.F32 R24, gdesc[UR36], RZ, !UPT ;  /* 0x01e00000241879f0 */ /* 0x000fd8000c7008ff */
[----:B------:R-:W-:-:S12]  /*6c30*/  HGMMA.64x128x16.F32 R24, gdesc[UR32], R24 ;  /* 0x01e00000201879f0 */ /* 0x000fd80008700818 */
[----:B------:R-:W-:-:S12]  /*6c40*/  HGMMA.64x128x16.F32 R24, gdesc[UR28], R24 ;  /* 0x01e000001c1879f0 */ /* 0x000fd80008700818 */
[----:B------:R-:W-:-:S12]  /*6c50*/  HGMMA.64x128x16.F32 R24, gdesc[UR24], R24 ;  /* 0x01e00000181879f0 */ /* 0x000fd80008700818 */
[----:B------:R-:W-:-:S12]  /*6c60*/  HGMMA.64x128x16.F32 R24, gdesc[UR20], R24 ;  /* 0x01e00000141879f0 */ /* 0x000fd80008700818 */
[----:B------:R-:W-:-:S12]  /*6c70*/  HGMMA.64x128x16.F32 R24, gdesc[UR16], R24 ;  /* 0x01e00000101879f0 */ /* 0x000fd80008700818 */
[----:B------:R-:W-:-:S12]  /*6c80*/  HGMMA.64x128x16.F32 R24, gdesc[UR12], R24 ;  /* 0x01e000000c1879f0 */ /* 0x000fd80008700818 */
[----:B------:R-:W-:Y:S03]  /*6c90*/  HGMMA.64x128x16.F32 R24, gdesc[UR8], R24, gsb0 ;  /* 0x01e00000081879f0 */ /* 0x000fe60008000818 */
        /* <DEDUP_REMOVED lines=141> */
[--C-:B------:R-:W-:Y:S01]  /*7570*/  FFMA R163, R43, UR5, -R17.reuse ;  /* 0x000000052ba37c23 */ /* 0x100fe20008000811 */
[--C-:B------:R-:W-:Y:S01]  /*7580*/  FFMA R164, R46, UR5, -R17.reuse ;  /* 0x000000052ea47c23 */ /* 0x100fe20008000811 */
[----:B---3--:R-:W-:Y:S01]  /*7590*/  FADD R3, R155, R2 ;  /* 0x000000029b037221 */ /* 0x008fe20000000000 */
[--C-:B------:R-:W-:Y:S01]  /*75a0*/  FFMA R165, R47, UR5, -R17.reuse ;  /* 0x000000052fa57c23 */ /* 0x100fe20008000811 */
[----:B------:R-:W1:Y:S01]  /*75b0*/  MUFU.EX2 R201, R201 ;  /* 0x000000c900c97308 */ /* 0x000e620000000800 */
[----:B------:R-:W-:Y:S01]  /*75c0*/  FFMA R166, R50, UR5, -R17 ;  /* 0x0000000532a67c23 */ /* 0x000fe20008000811 */
[----:B----4-:R-:W-:Y:S01]  /*75d0*/  FADD R2, R198, R3 ;  /* 0x00000003c6027221 */ /* 0x010fe20000000000 */
[--C-:B------:R-:W-:Y:S01]  /*75e0*/  FFMA R167, R51, UR5, -R17.reuse ;  /* 0x0000000533a77c23 */ /* 0x100fe20008000811 */
[--C-:B------:R-:W-:Y:S01]  /*75f0*/  FFMA R54, R54, UR5, -R17.reuse ;  /* 0x0000000536367c23 */ /* 0x100fe20008000811 */
[--C-:B------:R-:W-:Y:S01]  /*7600*/  FFMA R55, R55, UR5, -R17.reuse ;  /* 0x0000000537377c23 */ /* 0x100fe20008000811 */
[----:B-----5:R-:W-:Y:S01]  /*7610*/  FADD R3, R199, R2 ;  /* 0x00000002c7037221 */ /* 0x020fe20000000000 */
[--C-:B------:R-:W-:Y:S01]  /*7620*/  FFMA R58, R58, UR5, -R17.reuse ;  /* 0x000000053a3a7c23 */ /* 0x100fe20008000811 */
[----:B------:R-:W2:Y:S01]  /*7630*/  MUFU.EX2 R156, R156 ;  /* 0x0000009c009c7308 */ /* 0x000ea20000000800 */
[----:B------:R-:W-:Y:S01]  /*7640*/  FFMA R59, R59, UR5, -R17 ;  /* 0x000000053b3b7c23 */ /* 0x000fe20008000811 */
[----:B------:R-:W-:Y:S01]  /*7650*/  FADD R2, R158, R3 ;  /* 0x000000039e027221 */ /* 0x000fe20000000000 */
[--C-:B------:R-:W-:Y:S01]  /*7660*/  FFMA R62, R62, UR5, -R17.reuse ;  /* 0x000000053e3e7c23 */ /* 0x100fe20008000811 */
[--C-:B------:R-:W-:Y:S01]  /*7670*/  FFMA R63, R63, UR5, -R17.reuse ;  /* 0x000000053f3f7c23 */ /* 0x100fe20008000811 */
[--C-:B------:R-:W-:Y:S01]  /*7680*/  FFMA R66, R66, UR5, -R17.reuse ;  /* 0x0000000542427c23 */ /* 0x100fe20008000811 */
[----:B------:R-:W-:Y:S01]  /*7690*/  FADD R3, R159, R2 ;  /* 0x000000029f037221 */ /* 0x000fe20000000000 */
        /* <DEDUP_REMOVED lines=102> */
[----:B---3--:R-:W-:-:S05]  /*7d00*/  FADD R26, R11, R24 ;  /* 0x000000180b1a7221 */ /* 0x008fca0000000000 */
[----:B------:R-:W3:Y:S01]  /*7d10*/  SHFL.BFLY PT, R29, R26, 0x2, 0x1f ;  /* 0x0c401f001a1d7f89 */ /* 0x000ee200000e0000 */
[----:B-1----:R-:W-:-:S04]  /*7d20*/  FADD R2, R14, R3 ;  /* 0x000000030e027221 */ /* 0x002fc80000000000 */
[----:B--2---:R-:W-:Y:S01]  /*7d30*/  FADD R25, R15, R2 ;  /* 0x000000020f197221 */ /* 0x004fe20000000000 */
[----:B------:R-:W-:-:S04]  /*7d40*/  IADD3 R2, R0, -0x100, RZ ;  /* 0xffffff0000027810 */ /* 0x000fc80007ffe0ff */
[----:B------:R-:W-:Y:S01]  /*7d50*/  SHF.R.U32.HI R3, RZ, 0x5, R2 ;  /* 0x00000005ff037819 */ /* 0x000fe20000011602 */
[----:B------:R-:W1:Y:S01]  /*7d60*/  SHFL.BFLY PT, R24, R25, 0x2, 0x1f ;  /* 0x0c401f0019187f89 */ /* 0x000e6200000e0000 */
[----:B------:R-:W-:Y:S01]  /*7d70*/  BAR.SYNC.DEFER_BLOCKING 0x3, 0x80 ;  /* 0x00c2000000007b1d */ /* 0x000fe20000010000 */
[----:B------:R-:W-:Y:S01]  /*7d80*/  LOP3.LUT P4, R2, R0, 0x7f, RZ, 0xc0, !PT ;  /* 0x0000007f00027812 */ /* 0x000fe2000788c0ff */
[----:B---3--:R-:W-:-:S04]  /*7d90*/  FADD R29, R26, R29 ;  /* 0x0000001d1a1d7221 */ /* 0x008fc80000000000 */
[----:B------:R-:W2:Y:S04]  /*7da0*/  SHFL.IDX PT, R3, R3, RZ, 0x1f ;  /* 0x00001fff03037589 */ /* 0x000ea800000e0000 */
[----:B------:R-:W3:Y:S01]  /*7db0*/  SHFL.BFLY PT, R30, R29, 0x1, 0x1f ;  /* 0x0c201f001d1e7f89 */ /* 0x000ee200000e0000 */
[----:B-1----:R-:W-:Y:S01]  /*7dc0*/  FADD R27, R25, R24 ;  /* 0x00000018191b7221 */ /* 0x002fe20000000000 */
[----:B------:R-:W-:Y:S02]  /*7dd0*/  FADD R24, -R16, -INF ;  /* 0xff80000010187421 */ /* 0x000fe40000000100 */
[----:B------:R-:W-:Y:S02]  /*7de0*/  @!P4 SYNCS.ARRIVE.TRANS64.A1T0 RZ, [UR7+0x30010], RZ ;  /* 0x030010ffffffc9a7 */ /* 0x000fe40008100007 */
[----:B------:R-:W1:Y:S02]  /*7df0*/  SHFL.BFLY PT, R28, R27, 0x1, 0x1f ;  /* 0x0c201f001b1c7f89 */ /* 0x000e6400000e0000 */
[----:B------:R-:W4:Y:S01]  /*7e00*/  MUFU.EX2 R24, R24 ;  /* 0x0000001800187308 */ /* 0x000f220000000800 */
[----:B--2---:R-:W-:Y:S01]  /*7e10*/  R2UR UR44, R3 ;  /* 0x00000000032c72ca */ /* 0x004fe200000e0000 */
[----:B------:R-:W-:Y:S01]  /*7e20*/  FADD R3, -R17, -INF ;  /* 0xff80000011037421 */ /* 0x000fe20000000100 */
[----:B---3--:R-:W-:-:S05]  /*7e30*/  FADD R31, R29, R30 ;  /* 0x0000001e1d1f7221 */ /* 0x008fca0000000000 */
[----:B------:R2:W3:Y:S01]  /*7e40*/  MUFU.EX2 R90, R3 ;  /* 0x00000003005a7308 */ /* 0x0004e20000000800 */
[----:B----4-:R-:W-:Y:S01]  /*7e50*/  FMUL R88, RZ, R24 ;  /* 0x00000018ff587220 */ /* 0x010fe20000400000 */
[----:B-1----:R-:W-:-:S04]  /*7e60*/  FADD R25, R27, R28 ;  /* 0x0000001c1b197221 */ /* 0x002fc80000000000 */
[-C--:B------:R-:W-:Y:S02]  /*7e70*/  MOV R89, R88.reuse ;  /* 0x0000005800597202 */ /* 0x080fe40000000f00 */
[----:B------:R-:W-:Y:S01]  /*7e80*/  MOV R92, R88 ;  /* 0x00000058005c7202 */ /* 0x000fe20000000f00 */
[----:B--2---:R-:W-:Y:S01]  /*7e90*/  FADD R3, R24, R25 ;  /* 0x0000001918037221 */ /* 0x004fe20000000000 */
[----:B---3--:R-:W-:Y:S01]  /*7ea0*/  FADD R196, R90, R31 ;  /* 0x0000001f5ac47221 */ /* 0x008fe20000000000 */
[----:B------:R-:W-:Y:S01]  /*7eb0*/  FMUL R90, RZ, R90 ;  /* 0x0000005aff5a7220 */ /* 0x000fe20000400000 */
[-C--:B------:R-:W-:Y:S02]  /*7ec0*/  MOV R93, R88.reuse ;  /* 0x00000058005d7202 */ /* 0x080fe40000000f00 */
[----:B------:R-:W-:Y:S02]  /*7ed0*/  MOV R96, R88 ;  /* 0x0000005800607202 */ /* 0x000fe40000000f00 */
[----:B------:R-:W-:-:S02]  /*7ee0*/  MOV R91, R90 ;  /* 0x0000005a005b7202 */ /* 0x000fc40000000f00 */
[-C--:B------:R-:W-:Y:S02]  /*7ef0*/  MOV R94, R90.reuse ;  /* 0x0000005a005e7202 */ /* 0x080fe40000000f00 */
[----:B------:R-:W-:Y:S02]  /*7f00*/  MOV R95, R90 ;  /* 0x0000005a005f7202 */ /* 0x000fe40000000f00 */
        /* <DEDUP_REMOVED lines=122> */
.L_x_17:
        /* <DEDUP_REMOVED lines=17> */
.L_x_34:
        /* <DEDUP_REMOVED lines=56> */
.L_x_36:
        /* <DEDUP_REMOVED lines=159> */
[----:B-1----:R-:W-:Y:S01]  /*9530*/  FADD R9, R4, R5 ;  /* 0x0000000504097221 */ /* 0x002fe20000000000 */
        /* <DEDUP_REMOVED lines=19> */
[----:B------:R-:W-:Y:S01]  /*9670*/  FFMA R15, R85, UR5, -R6 ;  /* 0x00000005550f7c23 */ /* 0x000fe20008000806 */
[----:B--2---:R-:W-:-:S02]  /*9680*/  MOV R154, R24 ;  /* 0x00000018009a7202 */ /* 0x004fc40000000f00 */
[----:B------:R-:W-:Y:S01]  /*9690*/  FMNMX R7, R55, R8, !PT ;  /* 0x0000000837077209 */ /* 0x000fe20007800000 */
[----:B------:R-:W1:Y:S01]  /*96a0*/  MUFU.EX2 R28, R28 ;  /* 0x0000001c001c7308 */ /* 0x000e620000000800 */
[----:B---3--:R-:W-:Y:S02]  /*96b0*/  MOV R155, R25 ;  /* 0x00000019009b7202 */ /* 0x008fe40000000f00 */
[----:B------:R-:W-:-:S04]  /*96c0*/  FMNMX R8, R58, R7, !PT ;  /* 0x000000073a087209 */ /* 0x000fc80007800000 */
[----:B------:R-:W-:Y:S01]  /*96d0*/  FMNMX R7, R59, R8, !PT ;  /* 0x000000083b077209 */ /* 0x000fe20007800000 */
[----:B------:R-:W2:Y:S03]  /*96e0*/  MUFU.EX2 R29, R29 ;  /* 0x0000001d001d7308 */ /* 0x000ea60000000800 */
[----:B------:R-:W-:-:S04]  /*96f0*/  FMNMX R8, R62, R7, !PT ;  /* 0x000000073e087209 */ /* 0x000fc80007800000 */
[----:B------:R-:W-:Y:S01]  /*9700*/  FMNMX R7, R63, R8, !PT ;  /* 0x000000083f077209 */ /* 0x000fe20007800000 */
[----:B------:R-:W3:Y:S01]  /*9710*/  MUFU.EX2 R32, R32 ;  /* 0x0000002000207308 */ /* 0x000ee20000000800 */
[----:B-1----:R-:W-:Y:S02]  /*9720*/  MOV R158, R28 ;  /* 0x0000001c009e7202 */ /* 0x002fe40000000f00 */
[----:B------:R-:W-:-:S04]  /*9730*/  FMNMX R8, R66, R7, !PT ;  /* 0x0000000742087209 */ /* 0x000fc80007800000 */
[----:B------:R-:W-:Y:S01]  /*9740*/  FMNMX R7, R67, R8, !PT ;  /* 0x0000000843077209 */ /* 0x000fe20007800000 */
[----:B------:R-:W1:Y:S01]  /*9750*/  MUFU.EX2 R33, R33 ;  /* 0x0000002100217308 */ /* 0x000e620000000800 */
[----:B--2---:R-:W-:Y:S02]  /*9760*/  MOV R159, R29 ;  /* 0x0000001d009f7202 */ /* 0x004fe40000000f00 */
[----:B------:R-:W-:-:S04]  /*9770*/  FMNMX R8, R70, R7, !PT ;  /* 0x0000000746087209 */ /* 0x000fc80007800000 */
[----:B------:R-:W-:Y:S01]  /*9780*/  FMNMX R7, R71, R8, !PT ;  /* 0x0000000847077209 */ /* 0x000fe20007800000 */
[----:B------:R-:W-:Y:S01]  /*9790*/  MUFU.EX2 R190, R190 ;  /* 0x000000be00be7308 */ /* 0x000fe20000000800 */
[----:B---3--:R-:W-:Y:S02]  /*97a0*/  MOV R160, R32 ;  /* 0x0000002000a07202 */ /* 0x008fe40000000f00 */
[----:B------:R-:W-:-:S04]  /*97b0*/  FMNMX R8, R74, R7, !PT ;  /* 0x000000074a087209 */ /* 0x000fc80007800000 */
[----:B------:R-:W-:Y:S01]  /*97c0*/  FMNMX R7, R75, R8, !PT ;  /* 0x000000084b077209 */ /* 0x000fe20007800000 */
[----:B------:R-:W-:Y:S01]  /*97d0*/  MUFU.EX2 R191, R191 ;  /* 0x000000bf00bf7308 */ /* 0x000fe20000000800 */
[----:B-1----:R-:W-:Y:S02]  /*97e0*/  MOV R161, R33 ;  /* 0x0000002100a17202 */ /* 0x002fe40000000f00 */
        /* <DEDUP_REMOVED lines=11> */
[----:B------:R-:W-:Y:S08]  /*98a0*/  MUFU.EX2 R184, R184 ;  /* 0x000000b800b87308 */ /* 0x000ff00000000800 */
[----:B------:R-:W-:Y:S01]  /*98b0*/  MUFU.EX2 R185, R185 ;  /* 0x000000b900b97308 */ /* 0x000fe20000000800 */
[----:B-1----:R-:W-:-:S07]  /*98c0*/  FMNMX R7, R8, R7, !PT ;  /* 0x0000000708077209 */ /* 0x002fce0007800000 */
[----:B------:R-:W1:Y:S01]  /*98d0*/  MUFU.EX2 R36, R36 ;  /* 0x0000002400247308 */ /* 0x000e620000000800 */
[----:B------:R-:W2:Y:S07]  /*98e0*/  SHFL.BFLY PT, R8, R7, 0x1, 0x1f ;  /* 0x0c201f0007087f89 */ /* 0x000eae00000e0000 */
[----:B------:R-:W3:Y:S08]  /*98f0*/  MUFU.EX2 R37, R37 ;  /* 0x0000002500257308 */ /* 0x000ef00000000800 */
[----:B------:R-:W4:Y:S01]  /*9900*/  MUFU.EX2 R40, R40 ;  /* 0x0000002800287308 */ /* 0x000f220000000800 */
[----:B-1----:R-:W-:-:S07]  /*9910*/  MOV R182, R36 ;  /* 0x0000002400b67202 */ /* 0x002fce0000000f00 */
[----:B------:R-:W-:Y:S01]  /*9920*/  MUFU.EX2 R41, R41 ;  /* 0x0000002900297308 */ /* 0x000fe20000000800 */
[----:B--2---:R-:W-:Y:S02]  /*9930*/  FMNMX R8, R7, R8, !PT ;  /* 0x0000000807087209 */ /* 0x004fe40007800000 */
[----:B---3--:R-:W-:-:S03]  /*9940*/  MOV R183, R37 ;  /* 0x0000002500b77202 */ /* 0x008fc60000000f00 */
[----:B------:R-:W-:Y:S01]  /*9950*/  FMUL R7, R8, UR5 ;  /* 0x0000000508077c20 */ /* 0x000fe20008400000 */
[----:B------:R-:W-:Y:S01]  /*9960*/  FADD R8, R24, R9 ;  /* 0x0000000918087221 */ /* 0x000fe20000000000 */
[----:B------:R-:W-:Y:S01]  /*9970*/  MUFU.EX2 R22, R22 ;  /* 0x0000001600167308 */ /* 0x000fe20000000800 */
[----:B----4-:R-:W-:Y:S02]  /*9980*/  MOV R172, R40 ;  /* 0x0000002800ac7202 */ /* 0x010fe40000000f00 */
        /* <DEDUP_REMOVED lines=17> */
[----:B------:R-:W-:Y:S01]  /*9aa0*/  FADD R9, R199, R8 ;  /* 0x00000008c7097221 */ /* 0x000fe20000000000 */
[--C-:B------:R-:W-:Y:S01]  /*9ab0*/  FFMA R38, R50, UR5, -R7.reuse ;  /* 0x0000000532267c23 */ /* 0x100fe20008000807 */
[--C-:B------:R-:W-:Y:S01]  /*9ac0*/  FFMA R39, R51, UR5, -R7.reuse ;  /* 0x0000000533277c23 */ /* 0x100fe20008000807 */
[----:B------:R-:W-:Y:S01]  /*9ad0*/  FFMA R42, R54, UR5, -R7 ;  /* 0x00000005362a7c23 */ /* 0x000fe20008000807 */
[----:B------:R-:W-:Y:S01]  /*9ae0*/  FADD R8, R28, R9 ;  /* 0x000000091c087221 */ /* 0x000fe20000000000 */
[--C-:B------:R-:W-:Y:S01]  /*9af0*/  FFMA R43, R55, UR5, -R7.reuse ;  /* 0x00000005372b7c23 */ /* 0x100fe20008000807 */
[--C-:B------:R-:W-:Y:S01]  /*9b00*/  FFMA R44, R58, UR5, -R7.reuse ;  /* 0x000000053a2c7c23 */ /* 0x100fe20008000807 */
[----:B------:R-:W2:Y:S01]  /*9b10*/  MUFU.EX2 R26, R26 ;  /* 0x0000001a001a7308 */ /* 0x000ea20000000800 */
[----:B------:R-:W-:Y:S01]  /*9b20*/  FADD R9, R29, R8 ;  /* 0x000000081d097221 */ /* 0x000fe20000000000 */
[--C-:B------:R-:W-:Y:S01]  /*9b30*/  FFMA R45, R59, UR5, -R7.reuse ;  /* 0x000000053b2d7c23 */ /* 0x100fe20008000807 */
[--C-:B------:R-:W-:Y:S01]  /*9b40*/  FFMA R46, R62, UR5, -R7.reuse ;  /* 0x000000053e2e7c23 */ /* 0x100fe20008000807 */
[----:B------:R-:W-:Y:S01]  /*9b50*/  FFMA R47, R63, UR5, -R7 ;  /* 0x000000053f2f7c23 */ /* 0x000fe20008000807 */
        /* <DEDUP_REMOVED lines=8> */
[----:B------:R-:W-:Y:S01]  /*9be0*/  FFMA R52, R74, UR5, -R7 ;  /* 0x000000054a347c23 */ /* 0x000fe20008000807 */
[----:B------:R-:W-:Y:S01]  /*9bf0*/  FADD R8, R190, R9 ;  /* 0x00000009be087221 */ /* 0x000fe20000000000 */
[----:B------:R-:W-:Y:S01]  /*9c00*/  FFMA R53, R75, UR5, -R7 ;  /* 0x000000054b357c23 */ /* 0x000fe20008000807 */
[----:B------:R-:W1:Y:S01]  /*9c10*/  MUFU.EX2 R194, R194 ;  /* 0x000000c200c27308 */ /* 0x000e620000000800 */
[----:B--2---:R-:W-:Y:S01]  /*9c20*/  FADD R10, R26, R11 ;  /* 0x0000000b1a0a7221 */ /* 0x004fe20000000000 */
[----:B------:R-:W-:Y:S01]  /*9c30*/  FADD R9, R191, R8 ;  /* 0x00000008bf097221 */ /* 0x000fe20000000000 */
[--C-:B------:R-:W-:Y:S01]  /*9c40*/  FFMA R54, R78, UR5, -R7.reuse ;  /* 0x000000054e367c23 */ /* 0x100fe20008000807 */
[--C-:B------:R-:W-:Y:S01]  /*9c50*/  FFMA R79, R79, UR5, -R7.reuse ;  /* 0x000000054f4f7c23 */ /* 0x100fe20008000807 */
[----:B------:R-:W-:Y:S01]  /*9c60*/  FFMA R82, R82, UR5, -R7 ;  /* 0x0000000552527c23 */ /* 0x000fe20008000807 */
[----:B------:R-:W-:Y:S01]  /*9c70*/  FADD R8, R188, R9 ;  /* 0x00000009bc087221 */ /* 0x000fe20000000000 */
[--C-:B------:R-:W-:Y:S01]  /*9c80*/  FFMA R83, R83, UR5, -R7.reuse ;  /* 0x0000000553537c23 */ /* 0x100fe20008000807 */
[----:B------:R-:W2:Y:S01]  /*9c90*/  MUFU.EX2 R195, R195 ;  /* 0x000000c300c37308 */ /* 0x000ea20000000800 */
[----:B---3--:R-:W-:Y:S01]  /*9ca0*/  FADD R11, R27, R10 ;  /* 0x0000000a1b0b7221 */ /* 0x008fe20000000000 */
[----:B------:R-:W-:Y:S01]  /*9cb0*/  FADD R9, R189, R8 ;  /* 0x00000008bd097221 */ /* 0x000fe20000000000 */
[--C-:B------:R-:W-:Y:S01]  /*9cc0*/  FFMA R86, R86, UR5, -R7.reuse ;  /* 0x0000000556567c23 */ /* 0x100fe20008000807 */
[----:B------:R-:W-:Y:S01]  /*9cd0*/  FFMA R87, R87, UR5, -R7 ;  /* 0x0000000557577c23 */ /* 0x000fe20008000807 */
[----:B------:R-:W-:Y:S01]  /*9ce0*/  MOV R174, R22 ;  /* 0x0000001600ae7202 */ /* 0x000fe20000000f00 */
[----:B------:R-:W-:Y:S01]  /*9cf0*/  FADD R8, R186, R9 ;  /* 0x00000009ba087221 */ /* 0x000fe20000000000 */
[----:B------:R-:W-:Y:S01]  /*9d00*/  MOV R173, R41 ;  /* 0x0000002900ad7202 */ /* 0x000fe20000000f00 */
[----:B------:R-:W3:Y:S01]  /*9d10*/  MUFU.EX2 R192, R192 ;  /* 0x000000c000c07308 */ /* 0x000ee20000000800 */
[----:B-1----:R-:W-:Y:S01]  /*9d20*/  FADD R10, R194, R11 ;  /* 0x0000000bc20a7221 */ /* 0x002fe20000000000 */
[----:B------:R-:W-:Y:S01]  /*9d30*/  FADD R9, R187, R8 ;  /* 0x00000008bb097221 */ /* 0x000fe20000000000 */
[----:B------:R-:W-:-:S02]  /*9d40*/  MOV R156, R26 ;  /* 0x0000001a009c7202 */ /* 0x000fc40000000f00 */
[----:B------:R-:W-:Y:S01]  /*9d50*/  MOV R157, R27 ;  /* 0x0000001b009d7202 */ /* 0x000fe20000000f00 */
        /* <DEDUP_REMOVED lines=103> */
[----:B------:R-:W-:Y:S01]  /*a3d0*/  FADD R9, -R6, R16 ;  /* 0x0000001006097221 */ /* 0x000fe20000000100 */
[----:B------:R-:W-:Y:S01]  /*a3e0*/  MOV R10, R86 ;  /* 0x00000056000a7202 */ /* 0x000fe20000000f00 */
[----:B------:R-:W2:Y:S02]  /*a3f0*/  LDC R16, c[0x0][0x518] ;  /* 0x00014600ff107b82 */ /* 0x000ea40000000800 */
[----:B------:R-:W3:Y:S02]  /*a400*/  SHFL.BFLY PT, R56, R55, 0x1, 0x1f ;  /* 0x0c201f0037387f89 */ /* 0x000ee400000e0000 */
[----:B------:R-:W4:Y:S01]  /*a410*/  MUFU.EX2 R9, R9 ;  /* 0x0000000900097308 */ /* 0x000f220000000800 */
[----:B-1----:R-:W-:Y:S01]  /*a420*/  FADD R57, R11, R8 ;  /* 0x000000080b397221 */ /* 0x002fe20000000000 */
[----:B------:R-:W-:Y:S01]  /*a430*/  FADD R8, -R7, R17 ;  /* 0x0000001107087221 */ /* 0x000fe20000000100 */
[----:B------:R-:W-:-:S02]  /*a440*/  MOV R17, R7 ;  /* 0x0000000700117202 */ /* 0x000fc40000000f00 */
[----:B------:R-:W-:Y:S01]  /*a450*/  MOV R7, R79 ;  /* 0x0000004f00077202 */ /* 0x000fe20000000f00 */
[----:B------:R-:W1:Y:S02]  /*a460*/  SHFL.BFLY PT, R58, R57, 0x1, 0x1f ;  /* 0x0c201f00393a7f89 */ /* 0x000e6400000e0000 */
        /* <DEDUP_REMOVED lines=76> */
.L_x_14:
        /* <DEDUP_REMOVED lines=48> */
.L_x_37:
[----:B------:R-:W-:Y:S01]  /*ac30*/  WARPGROUP.ARRIVE ;  /* 0x00000000000079c5 */ /* 0x000fe20000000000 */
[----:B------:R-:W-:Y:S01]  /*ac40*/  UIADD3 UR4, UR45, 0x10800, URZ ;  /* 0x000108002d047890 */ /* 0x000fe2000fffe03f */
[----:B------:R-:W-:Y:S01]  /*ac50*/  MOV R4, R3 ;  /* 0x0000000300047202 */ /* 0x000fe20000000f00 */
[C---:B------:R-:W-:Y:S01]  /*ac60*/  FMUL R5, R196.reuse, 8388608 ;  /* 0x4b000000c4057820 */ /* 0x040fe20000400000 */
[----:B------:R-:W-:Y:S01]  /*ac70*/  FSETP.GEU.AND P2, PT, R196, 1.175494350822287508e-38, PT ;  /* 0x00800000c400780b */ /* 0x000fe20003f4e000 */
[----:B------:R-:W-:Y:S01]  /*ac80*/  USHF.R.U32.HI UR4, URZ, 0x4, UR4 ;  /* 0x000000043f047899 */ /* 0x000fe20008011604 */
[----:B------:R-:W-:Y:S01]  /*ac90*/  HGMMA.64x128x16.F32 R88, R24, gdesc[UR12].tnspB, R88 ;  /* 0x41e0000c18587df0 */ /* 0x000fe20008700858 */
[----:B------:R-:W-:Y:S01]  /*aca0*/  UMOV UR15, 0x40000040 ;  /* 0x40000040000f7882 */ /* 0x000fe20000000000 */
[C---:B------:R-:W-:Y:S01]  /*acb0*/  FMUL R3, R4.reuse, 8388608 ;  /* 0x4b00000004037820 */ /* 0x040fe20000400000 */
[----:B------:R-:W-:Y:S01]  /*acc0*/  USGXT.U32 UR4, UR4, 0xe ;  /* 0x0000000e0404789a */ /* 0x000fe20008000000 */
[----:B------:R-:W-:Y:S01]  /*acd0*/  FSETP.GEU.AND P0, PT, R4, 1.175494350822287508e-38, PT ;  /* 0x008000000400780b */ /* 0x000fe20003f0e000 */
[----:B------:R-:W-:Y:S01]  /*ace0*/  UIADD3 UR11, UR7, 0x2c000, URZ ;  /* 0x0002c000070b7890 */ /* 0x000fe2000fffe03f */
[----:B------:R-:W-:Y:S01]  /*acf0*/  FSEL R15, R5, R196, !P2 ;  /* 0x000000c4050f7208 */ /* 0x000fe20005000000 */
[----:B------:R-:W-:Y:S01]  /*ad00*/  ULOP3.LUT UR4, UR4, 0x4000000, URZ, 0xfc, !UPT ;  /* 0x0400000004047892 */ /* 0x000fe2000f8efc3f */
[----:B------:R-:W-:Y:S01]  /*ad10*/  FSEL R13, R3, R4, !P0 ;  /* 0x00000004030d7208 */ /* 0x000fe20004000000 */
[----:B------:R-:W-:Y:S01]  /*ad20*/  S2UR UR5, SR_CTAID.Y ;  /* 0x00000000000579c3 */ /* 0x000fe20000002600 */
[----:B------:R-:W-:Y:S01]  /*ad30*/  IADD3 R5, R15, -0x3f3504f3, RZ ;  /* 0xc0cafb0d0f057810 */ /* 0x000fe20007ffe0ff */
[----:B------:R-:W-:Y:S01]  /*ad40*/  ULOP3.LUT UR44, UR44, 0x1, URZ, 0xc0, !UPT ;  /* 0x000000012c2c7892 */ /* 0x000fe2000f8ec03f */
[----:B------:R-:W-:-:S02]  /*ad50*/  IADD3 R3, R13, -0x3f3504f3, RZ ;  /* 0xc0cafb0d0d037810 */ /* 0x000fc40007ffe0ff */
[----:B------:R-:W-:Y:S01]  /*ad60*/  UMOV UR14, UR4 ;  /* 0x00000004000e7c82 */ /* 0x000fe20008000000 */
[----:B------:R-:W-:Y:S01]  /*ad70*/  UIADD3 UR4, UR45, 0x11000, URZ ;  /* 0x000110002d047890 */ /* 0x000fe2000fffe03f */
[----:B------:R-:W-:Y:S01]  /*ad80*/  LOP3.LUT R6, R3, 0xff800000, RZ, 0xc0, !PT ;  /* 0xff80000003067812 */ /* 0x000fe200078ec0ff */
[----:B------:R-:W-:Y:S01]  /*ad90*/  ULEA UR12, UR44, UR11, 0xd ;  /* 0x0000000b2c0c7291 */ /* 0x000fe2000f8e683f */
[----:B------:R-:W-:Y:S01]  /*ada0*/  LOP3.LUT R10, R5, 0xff800000, RZ, 0xc0, !PT ;  /* 0xff800000050a7812 */ /* 0x000fe200078ec0ff */
[----:B------:R-:W-:Y:S01]  /*adb0*/  USHF.R.U32.HI UR4, URZ, 0x4, UR4 ;  /* 0x000000043f047899 */ /* 0x000fe20008011604 */
[----:B------:R-:W-:Y:S01]  /*adc0*/  IADD3 R3, R13, -R6, RZ ;  /* 0x800000060d037210 */ /* 0x000fe20007ffe0ff */
[----:B------:R-:W-:Y:S01]  /*add0*/  USHF.L.U32 UR13, UR44, 0x6, URZ ;  /* 0x000000062c0d7899 */ /* 0x000fe2000800063f */
[----:B------:R-:W-:Y:S01]  /*ade0*/  MOV R12, 0x3dc6b27f ;  /* 0x3dc6b27f000c7802 */ /* 0x000fe20000000f00 */
[----:B------:R-:W-:Y:S01]  /*adf0*/  USGXT.U32 UR4, UR4, 0xe ;  /* 0x0000000e0404789a */ /* 0x000fe20008000000 */
[----:B------:R-:W-:Y:S01]  /*ae00*/  IADD3 R5, R15, -R10, RZ ;  /* 0x8000000a0f057210 */ /* 0x000fe20007ffe0ff */
[----:B------:R-:W-:Y:S01]  /*ae10*/  FADD R7, R3, -1 ;  /* 0xbf80000003077421 */ /* 0x000fe20000000000 */
[C---:B------:R-:W-:Y:S01]  /*ae20*/  SHF.L.U32 R3, R0.reuse, 0x2, RZ ;  /* 0x0000000200037819 */ /* 0x040fe200000006ff */
[----:B------:R-:W-:Y:S01]  /*ae30*/  ULOP3.LUT UR4, UR4, 0x4000000, URZ, 0xfc, !UPT ;  /* 0x0400000004047892 */ /* 0x000fe2000f8efc3f */
[----:B------:R-:W-:Y:S01]  /*ae40*/  SHF.R.U32.HI R9, RZ, 0x1, R0 ;  /* 0x00000001ff097819 */ /* 0x000fe20000011600 */
[----:B------:R-:W-:Y:S01]  /*ae50*/  FFMA.FTZ R8, R7, R12, -0.16845393180847167969 ;  /* 0xbe2c7f3007087423 */ /* 0x000fe2000001000c */
[----:B------:R-:W-:Y:S01]  /*ae60*/  FADD R11, R5, -1 ;  /* 0xbf800000050b7421 */ /* 0x000fe20000000000 */
[----:B------:R-:W-:-:S02]  /*ae70*/  LOP3.LUT R5, R0, 0x7, RZ, 0xc0, !PT ;  /* 0x0000000700057812 */ /* 0x000fc400078ec0ff */
[----:B------:R-:W-:Y:S01]  /*ae80*/  FFMA.FTZ R8, R7, R8, 0.1716887056827545166 ;  /* 0x3e2fcf2a07087423 */ /* 0x000fe20000010008 */
[----:B------:R-:W-:Y:S01]  /*ae90*/  FFMA.FTZ R12, R11, R12, -0.16845393180847167969 ;  /* 0xbe2c7f300b0c7423 */ /* 0x000fe2000001000c */
[----:B------:R-:W-:Y:S02]  /*aea0*/  LOP3.LUT R14, R3, 0xc0, RZ, 0xc0, !PT ;  /* 0x000000c0030e7812 */ /* 0x000fe400078ec0ff */
[----:B------:R-:W-:Y:S01]  /*aeb0*/  FFMA.FTZ R8, R7, R8, -0.17900948226451873779 ;  /* 0xbe374e4307087423 */ /* 0x000fe20000010008 */
[----:B------:R-:W-:Y:S01]  /*aec0*/  FFMA.FTZ R12, R11, R12, 0.1716887056827545166 ;  /* 0x3e2fcf2a0b0c7423 */ /* 0x000fe2000001000c */
[----:B------:R-:W-:Y:S02]  /*aed0*/  SHF.L.U32 R18, R0, 0x7, RZ ;  /* 0x0000000700127819 */ /* 0x000fe400000006ff */
[----:B------:R-:W-:Y:S01]  /*aee0*/  FFMA.FTZ R8, R7, R8, 0.20512372255325317383 ;  /* 0x3e520bf407087423 */ /* 0x000fe20000010008 */
[----:B------:R-:W-:Y:S01]  /*aef0*/  FFMA.FTZ R12, R11, R12, -0.17900948226451873779 ;  /* 0xbe374e430b0c7423 */ /* 0x000fe2000001000c */
[----:B------:R-:W-:-:S02]  /*af00*/  LOP3.LUT R9, R9, 0x4, RZ, 0xc0, !PT ;  /* 0x0000000409097812 */ /* 0x000fc400078ec0ff */
[----:B------:R-:W-:Y:S01]  /*af10*/  FFMA.FTZ R8, R7, R8, -0.24046532809734344482 ;  /* 0xbe763c8b07087423 */ /* 0x000fe20000010008 */
[----:B------:R-:W-:Y:S01]  /*af20*/  FFMA.FTZ R12, R11, R12, 0.20512372255325317383 ;  /* 0x3e520bf40b0c7423 */ /* 0x000fe2000001000c */
[----:B------:R-:W-:Y:S02]  /*af30*/  LEA R3, R5, UR11, 0x3 ;  /* 0x0000000b05037c11 */ /* 0x000fe4000f8e18ff */
[----:B------:R-:W-:Y:S01]  /*af40*/  FFMA.FTZ R8, R7, R8, 0.28857114911079406738 ;  /* 0x3e93bf9907087423 */ /* 0x000fe20000010008 */
[----:B------:R-:W-:Y:S01]  /*af50*/  FFMA.FTZ R12, R11, R12, -0.24046532809734344482 ;  /* 0xbe763c8b0b0c7423 */ /* 0x000fe2000001000c */
[----:B------:R-:W-:Y:S02]  /*af60*/  LOP3.LUT R18, R18, 0x780, RZ, 0xc0, !PT ;  /* 0x0000078012127812 */ /* 0x000fe400078ec0ff */
[----:B------:R-:W-:Y:S01]  /*af70*/  FFMA.FTZ R8, R7, R8, -0.36067417263984680176 ;  /* 0xbeb8aa4907087423 */ /* 0x000fe20000010008 */
[----:B------:R-:W-:Y:S01]  /*af80*/  FFMA.FTZ R12, R11, R12, 0.28857114911079406738 ;  /* 0x3e93bf990b0c7423 */ /* 0x000fe2000001000c */
[----:B------:R-:W-:-:S02]  /*af90*/  IADD3 R3, R9, R3, R14 ;  /* 0x0000000309037210 */ /* 0x000fc40007ffe00e */
[----:B------:R-:W-:Y:S01]  /*afa0*/  FFMA.FTZ R8, R7, R8, 0.48089820146560668945 ;  /* 0x3ef6384a07087423 */ /* 0x000fe20000010008 */
[----:B------:R-:W-:Y:S01]  /*afb0*/  FFMA.FTZ R12, R11, R12, -0.36067417263984680176 ;  /* 0xbeb8aa490b0c7423 */ /* 0x000fe2000001000c */
[----:B------:R-:W-:Y:S02]  /*afc0*/  FSEL R9, RZ, -23, P2 ;  /* 0xc1b80000ff097808 */ /* 0x000fe40001000000 */
[----:B------:R-:W-:Y:S01]  /*afd0*/  FFMA.FTZ R8, R7, R8, -0.72134751081466674805 ;  /* 0xbf38aa3b07087423 */ /* 0x000fe20000010008 */
[----:B------:R-:W-:Y:S01]  /*afe0*/  FFMA.FTZ R12, R11, R12, 0.48089820146560668945 ;  /* 0x3ef6384a0b0c7423 */ /* 0x000fe2000001000c */
[----:B------:R-:W-:Y:S02]  /*aff0*/  ISETP.GE.U32.AND P2, PT, R13, 0x7f800000, PT ;  /* 0x7f8000000d00780c */ /* 0x000fe40003f46070 */
[----:B------:R-:W-:Y:S01]  /*b000*/  FMUL R8, R7, R8 ;  /* 0x0000000807087220 */ /* 0x000fe20000400000 */
[----:B------:R-:W-:Y:S01]  /*b010*/  FFMA.FTZ R12, R11, R12, -0.72134751081466674805 ;  /* 0xbf38aa3b0b0c7423 */ /* 0x000fe2000001000c */
[----:B------:R-:W-:-:S02]  /*b020*/  LEA R19, R5, R18, 0x4 ;  /* 0x0000001205137211 */ /* 0x000fc400078e20ff */
[----:B------:R-:W-:Y:S01]  /*b030*/  FSEL R5, RZ, -23, P0 ;  /* 0xc1b80000ff057808 */ /* 0x000fe20000000000 */
[----:B------:R-:W-:Y:S01]  /*b040*/  FMUL R8, R7, R8 ;  /* 0x0000000807087220 */ /* 0x000fe20000400000 */
[----:B------:R-:W-:Y:S01]  /*b050*/  I2FP.F32.S32 R6, R6 ;  /* 0x0000000600067245 */ /* 0x000fe20000201400 */
[----:B------:R-:W-:Y:S01]  /*b060*/  FMUL R12, R11, R12 ;  /* 0x0000000c0b0c7220 */ /* 0x000fe20000400000 */
[----:B------:R-:W-:Y:S01]  /*b070*/  ISETP.GE.U32.AND P5, PT, R15, 0x7f800000, PT ;  /* 0x7f8000000f00780c */ /* 0x000fe20003fa6070 */
[----:B------:R-:W-:Y:S01]  /*b080*/  FFMA.FTZ R8, R7, 1.4426950216293334961, R8 ;  /* 0x3fb8aa3b07087823 */ /* 0x000fe20000010008 */
[----:B------:R-:W-:Y:S01]  /*b090*/  I2FP.F32.S32 R10, R10 ;  /* 0x0000000a000a7245 */ /* 0x000fe20000201400 */
[----:B------:R-:W-:Y:S01]  /*b0a0*/  FFMA.FTZ R5, R6, 1.1920928955078125e-07, R5 ;  /* 0x3400000006057823 */ /* 0x000fe20000010005 */
[----:B------:R-:W-:Y:S01]  /*b0b0*/  FMUL R12, R11, R12 ;  /* 0x0000000c0b0c7220 */ /* 0x000fe20000400000 */
[----:B------:R-:W-:Y:S02]  /*b0c0*/  FSETP.GT.AND P0, PT, |R4|, 8.50705917302346158658e+37, PT ;  /* 0x7e8000000400780b */ /* 0x000fe40003f04200 */
[----:B------:R-:W-:Y:S01]  /*b0d0*/  FFMA.FTZ R9, R10, 1.1920928955078125e-07, R9 ;  /* 0x340000000a097823 */ /* 0x000fe20000010009 */
[----:B------:R-:W-:Y:S01]  /*b0e0*/  FADD R5, R5, R8 ;  /* 0x0000000805057221 */ /* 0x000fe20000000000 */
[----:B------:R-:W-:Y:S01]  /*b0f0*/  FFMA.FTZ R12, R11, 1.4426950216293334961, R12 ;  /* 0x3fb8aa3b0b0c7823 */ /* 0x000fe2000001000c */
[----:B------:R-:W-:-:S02]  /*b100*/  @P2 MOV R10, 0x7f800000 ;  /* 0x7f800000000a2802 */ /* 0x000fc40000000f00 */
[----:B------:R-:W-:Y:S01]  /*b110*/  FSETP.NEU.AND P3, PT, R15, RZ, PT ;  /* 0x000000ff0f00720b */ /* 0x000fe20003f6d000 */
[----:B------:R-:W-:Y:S01]  /*b120*/  FADD R6, R9, R12 ;  /* 0x0000000c09067221 */ /* 0x000fe20000000000 */
[----:B------:R-:W-:Y:S01]  /*b130*/  @P5 MOV R12, 0x7f800000 ;  /* 0x7f800000000c5802 */ /* 0x000fe20000000f00 */
[C---:B------:R-:W-:Y:S01]  /*b140*/  @P2 FFMA.FTZ R5, R13.reuse, R10, +INF ;  /* 0x7f8000000d052423 */ /* 0x040fe2000001000a */
[----:B------:R-:W-:Y:S02]  /*b150*/  FSETP.NEU.AND P6, PT, R13, RZ, PT ;  /* 0x000000ff0d00720b */ /* 0x000fe40003fcd000 */
[C---:B------:R-:W-:Y:S01]  /*b160*/  FSETP.GEU.AND P2, PT, |R4|.reuse, 1.175494350822287508e-38, PT ;  /* 0x008000000400780b */ /* 0x040fe20003f4e200 */
[----:B------:R-:W-:Y:S01]  /*b170*/  @P5 FFMA.FTZ R6, R15, R12, +INF ;  /* 0x7f8000000f065423 */ /* 0x000fe2000001000c */
[----:B------:R-:W-:Y:S01]  /*b180*/  @P0 FMUL R4, R4, 0.25 ;  /* 0x3e80000004040820 */ /* 0x000fe20000400000 */
[----:B------:R-:W-:Y:S01]  /*b190*/  FSETP.GT.AND P5, PT, |R196|, 8.50705917302346158658e+37, PT ;  /* 0x7e800000c400780b */ /* 0x000fe20003fa4200 */
[----:B------:R-:W-:Y:S01]  /*b1a0*/  HGMMA.64x128x16.F32 R88, R28, gdesc[UR12].tnspB, R88 ;  /* 0x41e0000c1c587df0 */ /* 0x000fe20008700858 */
[----:B------:R-:W-:Y:S01]  /*b1b0*/  UMOV UR14, UR4 ;  /* 0x00000004000e7c82 */ /* 0x000fe20008000000 */
[----:B------:R-:W-:Y:S01]  /*b1c0*/  UMOV UR15, 0x40000040 ;  /* 0x40000040000f7882 */ /* 0x000fe20000000000 */
[----:B------:R-:W-:-:S06]  /*b1d0*/  UIADD3 UR4, UR45, 0x11800, URZ ;  /* 0x000118002d047890 */ /* 0x000fcc000fffe03f */
[----:B------:R-:W-:Y:S01]  /*b1e0*/  @!P2 FMUL R4, R4, 16777216 ;  /* 0x4b8000000404a820 */ /* 0x000fe20000400000 */
[----:B------:R-:W-:-:S04]  /*b1f0*/  USHF.R.U32.HI UR4, URZ, 0x4, UR4 ;  /* 0x000000043f047899 */ /* 0x000fc80008011604 */
[----:B------:R-:W-:Y:S01]  /*b200*/  USGXT.U32 UR4, UR4, 0xe ;  /* 0x0000000e0404789a */ /* 0x000fe20008000000 */
[----:B------:R-:W1:Y:S03]  /*b210*/  MUFU.RCP R4, R4 ;  /* 0x0000000400047308 */ /* 0x000e660000001000 */
[----:B------:R-:W-:Y:S01]  /*b220*/  ULOP3.LUT UR4, UR4, 0x4000000, URZ, 0xfc, !UPT ;  /* 0x0400000004047892 */ /* 0x000fe2000f8efc3f */
[----:B------:R-:W-:Y:S06]  /*b230*/  HGMMA.64x128x16.F32 R88, R160, gdesc[UR12].tnspB, R88 ;  /* 0x41e0000ca0587df0 */ /* 0x000fec0008700858 */
[----:B------:R-:W-:Y:S01]  /*b240*/  UMOV UR14, UR4 ;  /* 0x00000004000e7c82 */ /* 0x000fe20008000000 */
[----:B------:R-:W-:Y:S01]  /*b250*/  UMOV UR15, 0x40000040 ;  /* 0x40000040000f7882 */ /* 0x000fe20000000000 */
[----:B------:R-:W-:-:S04]  /*b260*/  UIADD3 UR4, UR45, 0x12000, URZ ;  /* 0x000120002d047890 */ /* 0x000fc8000fffe03f */
[----:B------:R-:W-:-:S04]  /*b270*/  USHF.R.U32.HI UR4, URZ, 0x4, UR4 ;  /* 0x000000043f047899 */ /* 0x000fc80008011604 */
[----:B------:R-:W-:-:S04]  /*b280*/  USGXT.U32 UR4, UR4, 0xe ;  /* 0x0000000e0404789a */ /* 0x000fc80008000000 */
        /* <DEDUP_REMOVED lines=11> */
[----:B------:R-:W-:Y:S02]  /*b340*/  UIADD3 UR4, UR45, 0x13000, URZ ;  /* 0x000130002d047890 */ /* 0x000fe4000fffe03f */
[----:B------:R-:W-:-:S02]  /*b350*/  UIADD3 UR45, UR45, 0x13800, URZ ;  /* 0x000138002d2d7890 */ /* 0x000fc4000fffe03f */
[----:B------:R-:W-:-:S04]  /*b360*/  USHF.R.U32.HI UR4, URZ, 0x4, UR4 ;  /* 0x000000043f047899 */ /* 0x000fc80008011604 */
[----:B------:R-:W-:-:S04]  /*b370*/  USGXT.U32 UR4, UR4, 0xe ;  /* 0x0000000e0404789a */ /* 0x000fc80008000000 */
[----:B------:R-:W-:Y:S01]  /*b380*/  ULOP3.LUT UR4, UR4, 0x4000000, URZ, 0xfc, !UPT ;  /* 0x0400000004047892 */ /* 0x000fe2000f8efc3f */
[----:B------:R-:W-:Y:S06]  /*b390*/  HGMMA.64x128x16.F32 R88, R172, gdesc[UR12].tnspB, R88 ;  /* 0x41e0000cac587df0 */ /* 0x000fec0008700858 */
[----:B------:R-:W-:Y:S01]  /*b3a0*/  UMOV UR14, UR4 ;  /* 0x00000004000e7c82 */ /* 0x000fe20008000000 */
[----:B------:R-:W-:Y:S01]  /*b3b0*/  UMOV UR15, 0x40000040 ;  /* 0x40000040000f7882 */ /* 0x000fe20000000000 */
[----:B------:R-:W-:-:S04]  /*b3c0*/  USHF.R.U32.HI UR4, URZ, 0x4, UR45 ;  /* 0x000000043f047899 */ /* 0x000fc8000801162d */
[----:B------:R-:W-:-:S04]  /*b3d0*/  USGXT.U32 UR4, UR4, 0xe ;  /* 0x0000000e0404789a */ /* 0x000fc80008000000 */
[----:B------:R-:W-:Y:S01]  /*b3e0*/  ULOP3.LUT UR4, UR4, 0x4000000, URZ, 0xfc, !UPT ;  /* 0x0400000004047892 */ /* 0x000fe2000f8efc3f */
[----:B------:R-:W-:Y:S06]  /*b3f0*/  HGMMA.64x128x16.F32 R88, R176, gdesc[UR12].tnspB, R88 ;  /* 0x41e0000cb0587df0 */ /* 0x000fec0008700858 */
[----:B------:R-:W-:Y:S01]  /*b400*/  UMOV UR14, UR4 ;  /* 0x00000004000e7c82 */ /* 0x000fe20008000000 */
[----:B------:R-:W-:-:S03]  /*b410*/  UMOV UR15, 0x40000040 ;  /* 0x40000040000f7882 */ /* 0x000fc60000000000 */
[----:B------:R-:W2:Y:S02]  /*b420*/  S2UR UR4, SR_CTAID.X ;  /* 0x00000000000479c3 */ /* 0x000ea40000002500 */
[----:B--2---:R-:W-:-:S03]  /*b430*/  USHF.L.U32 UR8, UR4, 0x7, URZ ;  /* 0x0000000704087899 */ /* 0x004fc6000800063f */
[----:B------:R-:W-:Y:S02]  /*b440*/  ULDC UR4, c[0x0][0x518] ;  /* 0x0001460000047ab9 */ /* 0x000fe40000000800 */
[----:B------:R-:W-:Y:S01]  /*b450*/  UIMAD UR9, UR5, UR4, URZ ;  /* 0x00000004050972a4 */ /* 0x000fe2000f8e023f */
[----:B------:R-:W-:-:S03]  /*b460*/  MOV R77, UR8 ;  /* 0x00000008004d7c02 */ /* 0x000fc60008000f00 */
[----:B------:R-:W-:Y:S01]  /*b470*/  USHF.L.U32 UR4, UR9, 0x2, URZ ;  /* 0x0000000209047899 */ /* 0x000fe2000800063f */
[----:B------:R-:W-:Y:S01]  /*b480*/  HGMMA.64x128x16.F32 R88, R32, gdesc[UR12].tnspB, R88, gsb0 ;  /* 0x41e0000c20587df0 */ /* 0x000fe20008000858 */
[----:B------:R-:W-:Y:S02]  /*b490*/  UIADD3 UR14, UR9, 0x40, UR8 ;  /* 0x00000040090e7890 */ /* 0x000fe4000fffe008 */
        /* <DEDUP_REMOVED lines=64> */
[----:B------:R-:W-:Y:S01]  /*b8a0*/  @!P2 FMUL R11, R11, 16777216 ;  /* 0x4b8000000b0ba820 */ /* 0x000fe20000400000 */
[----:B------:R-:W-:Y:S01]  /*b8b0*/  FSEL R145, R10, R145, P0 ;  /* 0x000000910a917208 */ /* 0x000fe20000000000 */
[----:B------:R-:W-:Y:S01]  /*b8c0*/  @!P2 FMUL R15, R15, 16777216 ;  /* 0x4b8000000f0fa820 */ /* 0x000fe20000400000 */
[----:B------:R-:W-:Y:S01]  /*b8d0*/  FSEL R73, R9, R148, P0 ;  /* 0x0000009409497208 */ /* 0x000fe20000000000 */
[----:B------:R-:W-:Y:S01]  /*b8e0*/  FMUL R9, R90, 0.25 ;  /* 0x3e8000005a097820 */ /* 0x000fe20000400000 */
        /* <DEDUP_REMOVED lines=15> */
[----:B------:R-:W-:Y:S01]  /*b9e0*/  @!P4 SYNCS.ARRIVE.TRANS64.A1T0 RZ, [UR10+0x30030], RZ ;  /* 0x030030ffffffc9a7 */ /* 0x000fe2000810000a */
[----:B------:R-:W-:Y:S01]  /*b9f0*/  BAR.SYNC.DEFER_BLOCKING 0x3, 0x80 ;  /* 0x00c2000000007b1d */ /* 0x000fe20000010000 */
[----:B------:R-:W-:Y:S01]  /*ba00*/  FSEL R31, R9, R106, P5 ;  /* 0x0000006a091f7208 */ /* 0x000fe20002800000 */
[----:B------:R-:W-:Y:S01]  /*ba10*/  FMUL R9, R114, 0.25 ;  /* 0x3e80000072097820 */ /* 0x000fe20000400000 */
[----:B------:R-:W-:Y:S01]  /*ba20*/  FSEL R103, R2, R103, P5 ;  /* 0x0000006702677208 */ /* 0x000fe20002800000 */
[----:B------:R-:W-:Y:S01]  /*ba30*/  FMUL R2, R107, 0.25 ;  /* 0x3e8000006b027820 */ /* 0x000fe20000400000 */
[----:B------:R-:W-:Y:S01]  /*ba40*/  FMUL R8, R119, 0.25 ;  /* 0x3e80000077087820 */ /* 0x000fe20000400000 */
[----:B------:R-:W-:Y:S01]  /*ba50*/  SHF.L.U32 R7, R0, 0x6, RZ ;  /* 0x0000000600077819 */ /* 0x000fe200000006ff */
        /* <DEDUP_REMOVED lines=29> */
[--C-:B------:R-:W-:Y:S01]  /*bc30*/  LOP3.LUT R10, R19, 0x10, R0.reuse, 0x78, !PT ;  /* 0x00000010130a7812 */ /* 0x100fe200078e7800 */
[----:B------:R-:W-:Y:S01]  /*bc40*/  FMUL R19, R94, 0.25 ;  /* 0x3e8000005e137820 */ /* 0x000fe20000400000 */
[----:B------:R-:W-:Y:S01]  /*bc50*/  FSEL R71, R9, R146, P5 ;  /* 0x0000009209477208 */ /* 0x000fe20002800000 */
[----:B------:R-:W-:Y:S01]  /*bc60*/  FMUL R47, R122, 0.25 ;  /* 0x3e8000007a2f7820 */ /* 0x000fe20000400000 */
[----:B------:R-:W-:Y:S01]  /*bc70*/  FSEL R143, R2, R143, P5 ;  /* 0x0000008f028f7208 */ /* 0x000fe20002800000 */
[----:B------:R-:W-:Y:S01]  /*bc80*/  FMUL R2, R151, 0.25 ;  /* 0x3e80000097027820 */ /* 0x000fe20000400000 */
[----:B------:R-:W2:Y:S01]  /*bc90*/  LDC.64 R8, c[0x0][0x218] ;  /* 0x00008600ff087b82 */ /* 0x000ea20000000a00 */
[----:B------:R-:W-:Y:S01]  /*bca0*/  LOP3.LUT R12, R77, 0x3f, R0, 0xf8, !PT ;  /* 0x0000003f4d0c7812 */ /* 0x000fe200078ef800 */
[----:B------:R-:W-:Y:S01]  /*bcb0*/  FMUL R55, R130, 0.25 ;  /* 0x3e80000082377820 */ /* 0x000fe20000400000 */
[----:B------:R-:W-:Y:S01]  /*bcc0*/  LOP3.LUT R7, R10, 0x1800, R7, 0xf8, !PT ;  /* 0x000018000a077812 */ /* 0x000fe200078ef807 */
[----:B------:R-:W-:Y:S01]  /*bcd0*/  FMUL R63, R138, 0.25 ;  /* 0x3e8000008a3f7820 */ /* 0x000fe20000400000 */
[----:B------:R-:W-:Y:S01]  /*bce0*/  FSEL R151, R2, R151, P5 ;  /* 0x0000009702977208 */ /* 0x000fe20002800000 */
[----:B-1----:R-:W-:Y:S01]  /*bcf0*/  FMUL R2, R4, R11 ;  /* 0x0000000b04027220 */ /* 0x002fe20000400000 */
[----:B------:R-:W-:Y:S01]  /*bd00*/  FSEL R11, R5, -INF , P6 ;  /* 0xff800000050b7808 */ /* 0x000fe20003000000 */
[----:B------:R-:W-:Y:S01]  /*bd10*/  FMUL R75, R150, 0.25 ;  /* 0x3e800000964b7820 */ /* 0x000fe20000400000 */
[----:B------:R-:W-:Y:S01]  /*bd20*/  FSEL R5, R6, -INF , P3 ;  /* 0xff80000006057808 */ /* 0x000fe20001800000 */
[----:B------:R-:W-:Y:S01]  /*bd30*/  @!P2 FMUL R89, R89, 16777216 ;  /* 0x4b8000005959a820 */ /* 0x000fe20000400000 */
[----:B------:R-:W-:Y:S01]  /*bd40*/  SHF.L.U32 R6, R0, 0x1, RZ ;  /* 0x0000000100067819 */ /* 0x000fe200000006ff */
[----:B------:R-:W-:Y:S01]  /*bd50*/  FADD R16, R11, R16 ;  /* 0x000000100b107221 */ /* 0x000fe20000000000 */
[----:B------:R-:W-:Y:S01]  /*bd60*/  @!P2 FMUL R93, R93, 16777216 ;  /* 0x4b8000005d5da820 */ /* 0x000fe20000400000 */
[----:B------:R-:W-:Y:S01]  /*bd70*/  FADD R17, R5, R17 ;  /* 0x0000001105117221 */ /* 0x000fe20000000000 */
[----:B------:R-:W-:Y:S01]  /*bd80*/  LOP3.LUT R6, R6, 0xf8, RZ, 0xc0, !PT ;  /* 0x000000f806067812 */ /* 0x000fe200078ec0ff */
[----:B------:R-:W-:Y:S01]  /*bd90*/  @!P2 FMUL R21, R21, 16777216 ;  /* 0x4b8000001515a820 */ /* 0x000fe20000400000 */
[----:B------:R-:W-:Y:S01]  /*bda0*/  @!P2 FMUL R97, R97, 16777216 ;  /* 0x4b8000006161a820 */ /* 0x000fe20000400000 */
[----:B------:R-:W-:Y:S01]  /*bdb0*/  @!P2 FMUL R25, R25, 16777216 ;  /* 0x4b8000001919a820 */ /* 0x000fe20000400000 */
[----:B------:R-:W-:Y:S01]  /*bdc0*/  @!P2 FMUL R101, R101, 16777216 ;  /* 0x4b8000006565a820 */ /* 0x000fe20000400000 */
[----:B------:R-:W-:Y:S01]  /*bdd0*/  STS.64 [R6+UR7+0x2c000], R16 ;  /* 0x02c0001006007988 */ /* 0x000fe20008000a07 */
[----:B------:R-:W-:Y:S01]  /*bde0*/  @!P2 FMUL R29, R29, 16777216 ;  /* 0x4b8000001d1da820 */ /* 0x000fe20000400000 */
[----:B------:R-:W-:Y:S01]  /*bdf0*/  @!P2 FMUL R105, R105, 16777216 ;  /* 0x4b8000006969a820 */ /* 0x000fe20000400000 */
[----:B------:R-:W-:Y:S01]  /*be00*/  @!P2 FMUL R33, R33, 16777216 ;  /* 0x4b8000002121a820 */ /* 0x000fe20000400000 */
[----:B------:R-:W-:Y:S01]  /*be10*/  BAR.SYNC.DEFER_BLOCKING 0x3, 0x80 ;  /* 0x00c2000000007b1d */ /* 0x000fe20000010000 */
        /* <DEDUP_REMOVED lines=21> */
[----:B------:R-:W-:Y:S01]  /*bf70*/  FMUL R10, R4, R15 ;  /* 0x0000000f040a7220 */ /* 0x000fe20000400000 */
[----:B------:R-:W-:Y:S01]  /*bf80*/  SHF.L.U32 R15, R12, 0x2, RZ ;  /* 0x000000020c0f7819 */ /* 0x000fe200000006ff */
[----:B------:R-:W1:Y:S01]  /*bf90*/  LDS R3, [R3] ;  /* 0x0000000003037984 */ /* 0x000e620000000800 */
[----:B------:R-:W-:Y:S01]  /*bfa0*/  FSETP.GEU.AND P2, PT, |R196|, 1.175494350822287508e-38, PT ;  /* 0x00800000c400780b */ /* 0x000fe20003f4e200 */
[C---:B------:R-:W-:Y:S01]  /*bfb0*/  FMUL R89, R4.reuse, R89 ;  /* 0x0000005904597220 */ /* 0x040fe20000400000 */
[----:B------:R-:W-:Y:S01]  /*bfc0*/  FSEL R19, R19, R94, P5 ;  /* 0x0000005e13137208 */ /* 0x000fe20002800000 */
        /* <DEDUP_REMOVED lines=35> */
[----:B------:R-:W-:Y:S01]  /*c200*/  @P5 FMUL R196, R196, 0.25 ;  /* 0x3e800000c4c45820 */ /* 0x000fe20000400000 */
[----:B--2---:R-:W-:Y:S01]  /*c210*/  IADD3 R4, P3, P5, R15, UR4, R8 ;  /* 0x000000040f047c10 */ /* 0x004fe2000fd7e008 */
[----:B------:R-:W-:Y:S01]  /*c220*/  UIMAD.WIDE UR4, UR9, 0x4, URZ ;  /* 0x00000004090478a5 */ /* 0x000fe2000f8e023f */
[----:B------:R-:W-:-:S04]  /*c230*/  IMAD.HI R12, R12, 0x4, RZ ;  /* 0x000000040c0c7827 */ /* 0x000fc800078e02ff */
[----:B------:R-:W-:Y:S01]  /*c240*/  @!P2 FMUL R196, R196, 16777216 ;  /* 0x4b800000c4c4a820 */ /* 0x000fe20000400000 */
[----:B------:R-:W-:Y:S01]  /*c250*/  @!P2 FMUL R19, R19, 16777216 ;  /* 0x4b8000001313a820 */ /* 0x000fe20000400000 */
[----:B------:R-:W-:Y:S01]  /*c260*/  @!P2 FMUL R95, R95, 16777216 ;  /* 0x4b8000005f5fa820 */ /* 0x000fe20000400000 */
[----:B------:R-:W-:Y:S01]  /*c270*/  @!P2 FMUL R13, R13, 16777216 ;  /* 0x4b8000000d0da820 */ /* 0x000fe20000400000 */
[----:B------:R-:W-:Y:S01]  /*c280*/  IADD3.X R5, R12, UR5, R9, P3, P5 ;  /* 0x000000050c057c10 */ /* 0x000fe20009fea409 */
[----:B------:R-:W-:Y:S01]  /*c290*/  @!P2 FMUL R91, R91, 16777216 ;  /* 0x4b8000005b5ba820 */ /* 0x000fe20000400000 */
[----:B------:R-:W-:Y:S01]  /*c2a0*/  LOP3.LUT P3, RZ, R0, 0x40, RZ, 0xc0, !PT ;  /* 0x0000004000ff7812 */ /* 0x000fe2000786c0ff */
[----:B------:R-:W2:Y:S01]  /*c2b0*/  MUFU.RCP R196, R196 ;  /* 0x000000c400c47308 */ /* 0x000ea20000001000 */
        /* <DEDUP_REMOVED lines=11> */
[----:B-1----:R1:W-:Y:S01]  /*c370*/  @!P3 STG.E desc[UR48][R4.64+0x100], R3 ;  /* 0x000100030400b986 */ /* 0x0023e2000c101930 */
[----:B------:R-:W-:Y:S01]  /*c380*/  @!P2 FMUL R59, R59, 16777216 ;  /* 0x4b8000003b3ba820 */ /* 0x000fe20000400000 */
[----:B------:R-:W-:Y:S01]  /*c390*/  @!P2 FMUL R135, R135, 16777216 ;  /* 0x4b8000008787a820 */ /* 0x000fe20000400000 */
[----:B------:R-:W-:Y:S01]  /*c3a0*/  F2FP.F16.F32.PACK_AB R8, R89, R2 ;  /* 0x000000025908723e */ /* 0x000fe200000000ff */
[----:B------:R-:W-:Y:S01]  /*c3b0*/  @!P2 FMUL R107, R107, 16777216 ;  /* 0x4b8000006b6ba820 */ /* 0x000fe20000400000 */
[C---:B--2---:R-:W-:Y:S01]  /*c3c0*/  FMUL R11, R196.reuse, R19 ;  /* 0x00000013c40b7220 */ /* 0x044fe20000400000 */
        /* <DEDUP_REMOVED lines=12> */
[----:B------:R-:W-:Y:S01]  /*c490*/  F2FP.F16.F32.PACK_AB R11, R12, R11 ;  /* 0x0000000b0c0b723e */ /* 0x000fe200000000ff */
[C---:B------:R-:W-:Y:S01]  /*c4a0*/  FMUL R29, R196.reuse, R55 ;  /* 0x00000037c41d7220 */ /* 0x040fe20000400000 */
[C---:B------:R-:W-:Y:S01]  /*c4b0*/  FMUL R48, R196.reuse, R131 ;  /* 0x00000083c4307220 */ /* 0x040fe20000400000 */
[C---:B------:R-:W-:Y:S01]  /*c4c0*/  FMUL R31, R196.reuse, R59 ;  /* 0x0000003bc41f7220 */ /* 0x040fe20000400000 */
[----:B------:R-:W-:Y:S01]  /*c4d0*/  FMUL R52, R196, R135 ;  /* 0x00000087c4347220 */ /* 0x000fe20000400000 */
[----:B------:R-:W-:Y:S01]  /*c4e0*/  F2FP.F16.F32.PACK_AB R12, R14, R21 ;  /* 0x000000150e0c723e */ /* 0x000fe200000000ff */
[----:B------:R-:W-:Y:S01]  /*c4f0*/  @!P2 FMUL R35, R35, 16777216 ;  /* 0x4b8000002323a820 */ /* 0x000fe20000400000 */
[----:B-1----:R-:W-:Y:S01]  /*c500*/  LOP3.LUT R3, R7, 0x20, RZ, 0x3c, !PT ;  /* 0x0000002007037812 */ /* 0x002fe200078e3cff */
[----:B------:R-:W-:Y:S01]  /*c510*/  @!P2 FMUL R111, R111, 16777216 ;  /* 0x4b8000006f6fa820 */ /* 0x000fe20000400000 */
[----:B------:R-:W-:Y:S01]  /*c520*/  F2FP.F16.F32.PACK_AB R14, R18, R25 ;  /* 0x00000019120e723e */ /* 0x000fe200000000ff */
[----:B------:R-:W-:Y:S01]  /*c530*/  @!P2 FMUL R63, R63, 16777216 ;  /* 0x4b8000003f3fa820 */ /* 0x000fe20000400000 */
[----:B------:R-:W-:Y:S01]  /*c540*/  F2FP.F16.F32.PACK_AB R9, R6, R9 ;  /* 0x000000090609723e */ /* 0x000fe200000000ff */
[----:B------:R-:W-:Y:S01]  /*c550*/  @!P2 FMUL R139, R139, 16777216 ;  /* 0x4b8000008b8ba820 */ /* 0x000fe20000400000 */
[----:B------:R-:W-:Y:S01]  /*c560*/  F2FP.F16.F32.PACK_AB R10, R93, R10 ;  /* 0x0000000a5d0a723e */ /* 0x000fe200000000ff */
[----:B------:R-:W-:Y:S01]  /*c570*/  @!P2 FMUL R67, R67, 16777216 ;  /* 0x4b8000004343a820 */ /* 0x000fe20000400000 */
[----:B------:R-:W-:Y:S01]  /*c580*/  F2FP.F16.F32.PACK_AB R25, R26, R47 ;  /* 0x0000002f1a19723e */ /* 0x000fe200000000ff */
[----:B------:R-:W-:Y:S01]  /*c590*/  @!P2 FMUL R143, R143, 16777216 ;  /* 0x4b8000008f8fa820 */ /* 0x000fe20000400000 */
[----:B------:R-:W-:Y:S01]  /*c5a0*/  IADD3 R2, R7, UR11, RZ ;  /* 0x0000000b07027c10 */ /* 0x000fe2000fffe0ff */
[----:B------:R-:W-:Y:S01]  /*c5b0*/  BAR.SYNC.DEFER_BLOCKING 0x3, 0x80 ;  /* 0x00c2000000007b1d */ /* 0x000fe20000010000 */
        /* <DEDUP_REMOVED lines=11> */
[----:B------:R-:W-:Y:S01]  /*c670*/  @!P2 FMUL R147, R147, 16777216 ;  /* 0x4b8000009393a820 */ /* 0x000fe20000400000 */
[----:B------:R-:W-:Y:S01]  /*c680*/  F2FP.F16.F32.PACK_AB R28, R46, R53 ;  /* 0x000000352e1c723e */ /* 0x000fe200000000ff */
[----:B------:R-:W-:Y:S01]  /*c690*/  @!P2 FMUL R75, R75, 16777216 ;  /* 0x4b8000004b4ba820 */ /* 0x000fe20000400000 */
[----:B------:R-:W-:Y:S01]  /*c6a0*/  F2FP.F16.F32.PACK_AB R29, R48, R29 ;  /* 0x0000001d301d723e */ /* 0x000fe200000000ff */
[----:B------:R-:W-:Y:S01]  /*c6b0*/  @!P2 FMUL R151, R151, 16777216 ;  /* 0x4b8000009797a820 */ /* 0x000fe20000400000 */
[----:B------:R-:W-:Y:S01]  /*c6c0*/  F2FP.F16.F32.PACK_AB R30, R50, R57 ;  /* 0x00000039321e723e */ /* 0x000fe200000000ff */
[----:B------:R-:W-:Y:S01]  /*c6d0*/  FMUL R32, R196, R107 ;  /* 0x0000006bc4207220 */ /* 0x000fe20000400000 */
[----:B------:R-:W-:Y:S01]  /*c6e0*/  F2FP.F16.F32.PACK_AB R31, R52, R31 ;  /* 0x0000001f341f723e */ /* 0x000fe200000000ff */
[C---:B------:R-:W-:Y:S01]  /*c6f0*/  FMUL R19, R196.reuse, R35 ;  /* 0x00000023c4137220 */ /* 0x040fe20000400000 */
[C---:B------:R-:W-:Y:S01]  /*c700*/  FMUL R36, R196.reuse, R111 ;  /* 0x0000006fc4247220 */ /* 0x040fe20000400000 */
[C---:B------:R-:W-:Y:S01]  /*c710*/  FMUL R63, R196.reuse, R63 ;  /* 0x0000003fc43f7220 */ /* 0x040fe20000400000 */
[C---:B------:R-:W-:Y:S01]  /*c720*/  FMUL R56, R196.reuse, R139 ;  /* 0x0000008bc4387220 */ /* 0x040fe20000400000 */
[----:B------:R-:W-:Y:S01]  /*c730*/  STSM.16.M88.4 [R2], R8 ;  /* 0x0000000802007844 */ /* 0x000fe20000000200 */
[C---:B------:R-:W-:Y:S01]  /*c740*/  FMUL R67, R196.reuse, R67 ;  /* 0x00000043c4437220 */ /* 0x040fe20000400000 */
[C---:B------:R-:W-:Y:S01]  /*c750*/  FMUL R60, R196.reuse, R143 ;  /* 0x0000008fc43c7220 */ /* 0x040fe20000400000 */
[C---:B------:R-:W-:Y:S01]  /*c760*/  FMUL R39, R196.reuse, R39 ;  /* 0x00000027c4277220 */ /* 0x040fe20000400000 */
[----:B------:R1:W-:Y:S01]  /*c770*/  STSM.16.M88.4 [R2+0x2000], R24 ;  /* 0x0020001802007844 */ /* 0x0003e20000000200 */
        /* <DEDUP_REMOVED lines=8> */
[----:B------:R-:W-:Y:S01]  /*c800*/  FMUL R196, R196, R151 ;  /* 0x00000097c4c47220 */ /* 0x000fe20000400000 */
[----:B------:R-:W-:Y:S01]  /*c810*/  F2FP.F16.F32.PACK_AB R16, R105, R22 ;  /* 0x000000166910723e */ /* 0x000fe200000000ff */
[----:B------:R-:W-:Y:S01]  /*c820*/  VOTEU.ANY UP1, P0 ;  /* 0x00000000003f7886 */ /* 0x000fe20000020100 */
[----:B------:R-:W-:-:S02]  /*c830*/  F2FP.F16.F32.PACK_AB R17, R32, R17 ;  /* 0x000000112011723e */ /* 0x000fc400000000ff */
[----:B------:R-:W-:Y:S02]  /*c840*/  F2FP.F16.F32.PACK_AB R18, R34, R33 ;  /* 0x000000212212723e */ /* 0x000fe400000000ff */
[C---:B-1----:R-:W-:Y:S01]  /*c850*/  LOP3.LUT R2, R7.reuse, 0x40, RZ, 0x3c, !PT ;  /* 0x0000004007027812 */ /* 0x042fe200078e3cff */
[----:B------:R-:W-:Y:S01]  /*c860*/  @UP1 UIADD3 UR4, UP0, UR46, 0x270, URZ ;  /* 0x000002702e041890 */ /* 0x000fe2000ff1e03f */
[----:B------:R-:W-:Y:S02]  /*c870*/  F2FP.F16.F32.PACK_AB R19, R36, R19 ;  /* 0x000000132413723e */ /* 0x000fe400000000ff */
[----:B------:R-:W-:Y:S01]  /*c880*/  IADD3 R2, R2, UR11, RZ ;  /* 0x0000000b02027c10 */ /* 0x000fe2000fffe0ff */
[----:B------:R-:W-:Y:S01]  /*c890*/  @UP1 UIADD3.X UR5, URZ, UR47, URZ, UP0, !UPT ;  /* 0x0000002f3f051290 */ /* 0x000fe200087fe43f */
[----:B------:R-:W-:Y:S02]  /*c8a0*/  F2FP.F16.F32.PACK_AB R8, R54, R61 ;  /* 0x0000003d3608723e */ /* 0x000fe400000000ff */
[----:B--2---:R-:W-:Y:S01]  /*c8b0*/  LOP3.LUT R3, R7, 0x60, RZ, 0x3c, !PT ;  /* 0x0000006007037812 */ /* 0x004fe200078e3cff */
[----:B------:R-:W-:Y:S01]  /*c8c0*/  STSM.16.M88.4 [R2], R16 ;  /* 0x0000001002007844 */ /* 0x000fe20000000200 */
[----:B------:R-:W-:Y:S01]  /*c8d0*/  F2FP.F16.F32.PACK_AB R9, R56, R63 ;  /* 0x0000003f3809723e */ /* 0x000fe200000000ff */
[----:B------:R-:W-:Y:S01]  /*c8e0*/  VOTEU.ANY UP0, P0 ;  /* 0x00000000003f7886 */ /* 0x000fe20000000100 */
[----:B------:R-:W-:-:S02]  /*c8f0*/  F2FP.F16.F32.PACK_AB R10, R58, R65 ;  /* 0x000000413a0a723e */ /* 0x000fc400000000ff */
[----:B------:R-:W-:Y:S02]  /*c900*/  F2FP.F16.F32.PACK_AB R11, R60, R67 ;  /* 0x000000433c0b723e */ /* 0x000fe400000000ff */
[----:B------:R-:W-:Y:S02]  /*c910*/  F2FP.F16.F32.PACK_AB R20, R38, R37 ;  /* 0x000000252614723e */ /* 0x000fe400000000ff */
[----:B------:R-:W-:Y:S01]  /*c920*/  F2FP.F16.F32.PACK_AB R21, R40, R39 ;  /* 0x000000272815723e */ /* 0x000fe200000000ff */
[----:B------:R-:W-:Y:S01]  /*c930*/  STSM.16.M88.4 [R2+0x2000], R8 ;  /* 0x0020000802007844 */ /* 0x000fe20000000200 */
[----:B------:R-:W-:Y:S02]  /*c940*/  F2FP.F16.F32.PACK_AB R22, R42, R41 ;  /* 0x000000292a16723e */ /* 0x000fe400000000ff */
[----:B------:R-:W-:Y:S02]  /*c950*/  F2FP.F16.F32.PACK_AB R23, R44, R23 ;  /* 0x000000172c17723e */ /* 0x000fe400000000ff */
[----:B------:R-:W-:-:S02]  /*c960*/  IADD3 R3, R3, UR11, RZ ;  /* 0x0000000b03037c10 */ /* 0x000fc4000fffe0ff */
[----:B------:R-:W-:Y:S02]  /*c970*/  F2FP.F16.F32.PACK_AB R4, R62, R69 ;  /* 0x000000453e04723e */ /* 0x000fe400000000ff */
        /* <DEDUP_REMOVED lines=15> */
.L_x_0:
[----:B------:R-:W-:-:S08]  /*ca70*/  NOP ;  /* 0x0000000000007918 */ /* 0x000fd00000000000 */
[----:B------:R-:W1:Y:S02]  /*ca80*/  USETMAXREG.TRY_ALLOC.CTAPOOL UP0, 0x100 ;  /* 0x00000100000079c8 */ /* 0x000e640008000600 */
[----:B-1----:R-:W-:-:S13]  /*ca90*/  PLOP3.LUT P0, PT, PT, PT, UP0, 0x80, 0x0 ;  /* 0x000000000000781c */ /* 0x002fda0003f0f008 */
[----:B------:R-:W-:Y:S05]  /*caa0*/  @!P0 BRA `(.L_x_0) ;  /* 0xfffffffc00f08947 */ /* 0x000fea000383ffff */
[----:B------:R-:W1:Y:S01]  /*cab0*/  S2UR UR4, SR_CgaCtaId ;  /* 0x00000000000479c3 */ /* 0x000e620000008800 */
[----:B------:R-:W-:Y:S01]  /*cac0*/  LOP3.LUT P2, R2, R0, 0x7f, RZ, 0xc0, !PT ;  /* 0x0000007f00027812 */ /* 0x000fe2000784c0ff */
[----:B------:R-:W-:Y:S01]  /*cad0*/  UMOV UR7, 0x400 ;  /* 0x0000040000077882 */ /* 0x000fe20000000000 */
[----:B------:R-:W-:Y:S01]  /*cae0*/  UMOV UR8, 0x1 ;  /* 0x0000000100087882 */ /* 0x000fe20000000000 */
[----:B------:R-:W-:Y:S01]  /*caf0*/  UMOV UR5, 0x2 ;  /* 0x0000000200057882 */ /* 0x000fe20000000000 */
[----:B------:R-:W-:Y:S02]  /*cb00*/  MOV R5, 0x1010101 ;  /* 0x0101010100057802 */ /* 0x000fe40000000f00 */
[----:B------:R-:W-:-:S07]  /*cb10*/  MOV R4, RZ ;  /* 0x000000ff00047202 */ /* 0x000fce0000000f00 */
[----:B------:R-:W-:Y:S01]  /*cb20*/  VOTEU.ALL UP5, P2 ;  /* 0x00000000003f7886 */ /* 0x000fe200010a0000 */
[----:B------:R-:W-:Y:S01]  /*cb30*/  VOTEU.ALL UP6, P2 ;  /* 0x00000000003f7886 */ /* 0x000fe200010c0000 */
[----:B------:R-:W-:Y:S01]  /*cb40*/  VOTEU.ALL UP0, P2 ;  /* 0x00000000003f7886 */ /* 0x000fe20001000000 */
[----:B------:R-:W-:Y:S01]  /*cb50*/  VOTEU.ALL UP1, P2 ;  /* 0x00000000003f7886 */ /* 0x000fe20001020000 */
[----:B------:R-:W-:Y:S01]  /*cb60*/  VOTEU.ALL UP2, P2 ;  /* 0x00000000003f7886 */ /* 0x000fe20001040000 */
[----:B------:R-:W-:-:S04]  /*cb70*/  @!UP5 UIADD3 UR10, -UR8, 0x100000, URZ ;  /* 0x00100000080ad890 */ /* 0x000fc8000fffe13f */
[----:B------:R-:W-:Y:S02]  /*cb80*/  @!UP5 USHF.L.U32 UR11, UR10, 0xb, URZ ;  /* 0x0000000b0a0bd899 */ /* 0x000fe4000800063f */
[----:B------:R-:W-:Y:S01]  /*cb90*/  @!UP5 USHF.L.U32 UR10, UR10, 0x1, URZ ;  /* 0x000000010a0ad899 */ /* 0x000fe2000800063f */
[----:B------:R-:W-:Y:S01]  /*cba0*/  VOTEU.ALL UP3, P2 ;  /* 0x00000000003f7886 */ /* 0x000fe20001060000 */
[----:B------:R-:W-:-:S04]  /*cbb0*/  @!UP5 UIADD3 UR14, -UR8, 0x100000, URZ ;  /* 0x00100000080ed890 */ /* 0x000fc8000fffe13f */
[----:B------:R-:W-:Y:S02]  /*cbc0*/  @!UP5 USHF.L.U32 UR15, UR14, 0xb, URZ ;  /* 0x0000000b0e0fd899 */ /* 0x000fe4000800063f */
[----:B------:R-:W-:Y:S01]  /*cbd0*/  @!UP5 USHF.L.U32 UR14, UR14, 0x1, URZ ;  /* 0x000000010e0ed899 */ /* 0x000fe2000800063f */
[----:B------:R-:W-:Y:S01]  /*cbe0*/  VOTEU.ALL UP4, P2 ;  /* 0x00000000003f7886 */ /* 0x000fe20001080000 */
[----:B------:R-:W-:-:S04]  /*cbf0*/  @!UP5 UIADD3 UR12, -UR5, 0x100000, URZ ;  /* 0x00100000050cd890 */ /* 0x000fc8000fffe13f */
[----:B------:R-:W-:Y:S02]  /*cc00*/  @!UP5 USHF.L.U32 UR13, UR12, 0xb, URZ ;  /* 0x0000000b0c0dd899 */ /* 0x000fe4000800063f */
[----:B------:R-:W-:Y:S02]  /*cc10*/  @!UP5 USHF.L.U32 UR12, UR12, 0x1, URZ ;  /* 0x000000010c0cd899 */ /* 0x000fe4000800063f */
[----:B-1----:R-:W-:Y:S02]  /*cc20*/  ULEA UR7, UR4, UR7, 0x18 ;  /* 0x0000000704077291 */ /* 0x002fe4000f8ec03f */
[----:B------:R-:W-:-:S04]  /*cc30*/  @!UP5 UIADD3 UR16, -UR5, 0x100000, URZ ;  /* 0x001000000510d890 */ /* 0x000fc8000fffe13f */
[----:B------:R-:W-:Y:S02]  /*cc40*/  @!UP5 USHF.L.U32 UR17, UR16, 0xb, URZ ;  /* 0x0000000b1011d899 */ /* 0x000fe4000800063f */
[----:B------:R-:W-:Y:S02]  /*cc50*/  @!UP5 USHF.L.U32 UR16, UR16, 0x1, URZ ;  /* 0x000000011010d899 */ /* 0x000fe4000800063f */
        /* <DEDUP_REMOVED lines=14> */
[----:B------:R-:W-:Y:S01]  /*cd40*/  @!UP5 USHF.L.U32 UR4, UR4, 0x1, URZ ;  /* 0x000000010404d899 */ /* 0x000fe2000800063f */
[----:B------:R-:W1:Y:S02]  /*cd50*/  FENCE.VIEW.ASYNC.S ;  /* 0x00000000000073c6 */ /* 0x000e640000000000 */
[----:B-1----:R-:W1:Y:S02]  /*cd60*/  @!UP6 SYNCS.EXCH.64 URZ, [UR7+0x30000], UR10 ;  /* 0x0300000a073fe5b2 */ /* 0x002e640008000100 */
[----:B-1----:R-:W-:Y:S01]  /*cd70*/  BAR.SYNC.DEFER_BLOCKING 0x0, 0x80 ;  /* 0x0002000000007b1d */ /* 0x002fe20000010000 */
[----:B------:R-:W-:-:S04]  /*cd80*/  @!UP5 UIADD3 UR8, -UR8, 0x100000, URZ ;  /* 0x001000000808d890 */ /* 0x000fc8000fffe13f */
[----:B------:R-:W-:Y:S02]  /*cd90*/  @!UP5 USHF.L.U32 UR9, UR8, 0xb, URZ ;  /* 0x0000000b0809d899 */ /* 0x000fe4000800063f */
[----:B------:R-:W-:Y:S01]  /*cda0*/  @!UP5 USHF.L.U32 UR8, UR8, 0x1, URZ ;  /* 0x000000010808d899 */ /* 0x000fe2000800063f */
[----:B------:R-:W-:Y:S01]  /*cdb0*/  VOTEU.ALL UP5, P2 ;  /* 0x00000000003f7886 */ /* 0x000fe200010a0000 */
[----:B------:R-:W-:Y:S01]  /*cdc0*/  VOTEU.ALL UP6, P2 ;  /* 0x00000000003f7886 */ /* 0x000fe200010c0000 */
[----:B------:R-:W1:Y:S01]  /*cdd0*/  @!UP0 SYNCS.EXCH.64 URZ, [UR7+0x30008], UR14 ;  /* 0x0300080e073f85b2 */ /* 0x000e620008000100 */
[----:B------:R-:W-:Y:S01]  /*cde0*/  VOTEU.ALL UP0, P2 ;  /* 0x00000000003f7886 */ /* 0x000fe20001000000 */
[----:B------:R-:W1:Y:S02]  /*cdf0*/  @!UP1 SYNCS.EXCH.64 URZ, [UR7+0x30010], UR12 ;  /* 0x0300100c073f95b2 */ /* 0x000e640008000100 */
[----:B-1----:R-:W-:Y:S06]  /*ce00*/  BAR.SYNC.DEFER_BLOCKING 0x0, 0x80 ;  /* 0x0002000000007b1d */ /* 0x002fec0000010000 */
[----:B------:R-:W-:Y:S01]  /*ce10*/  VOTEU.ALL UP1, P2 ;  /* 0x00000000003f7886 */ /* 0x000fe20001020000 */
[----:B------:R-:W1:Y:S01]  /*ce20*/  @!UP2 SYNCS.EXCH.64 URZ, [UR7+0x30018], UR16 ;  /* 0x03001810073fa5b2 */ /* 0x000e620008000100 */
[----:B------:R-:W1:Y:S02]  /*ce30*/  @!UP3 SYNCS.EXCH.64 URZ, [UR7+0x30020], UR18 ;  /* 0x03002012073fb5b2 */ /* 0x000e640008000100 */
[----:B-1----:R-:W-:Y:S06]  /*ce40*/  BAR.SYNC.DEFER_BLOCKING 0x0, 0x80 ;  /* 0x0002000000007b1d */ /* 0x002fec0000010000 */
[----:B------:R-:W1:Y:S01]  /*ce50*/  @!UP4 SYNCS.EXCH.64 URZ, [UR7+0x30028], UR20 ;  /* 0x03002814073fc5b2 */ /* 0x000e620008000100 */
[----:B------:R-:W1:Y:S02]  /*ce60*/  @!UP5 SYNCS.EXCH.64 URZ, [UR7+0x30030], UR22 ;  /* 0x03003016073fd5b2 */ /* 0x000e640008000100 */
[----:B-1----:R-:W-:Y:S06]  /*ce70*/  BAR.SYNC.DEFER_BLOCKING 0x0, 0x80 ;  /* 0x0002000000007b1d */ /* 0x002fec0000010000 */
[----:B------:R1:W2:Y:S01]  /*ce80*/  @!UP6 SYNCS.EXCH.64 URZ, [UR7+0x30038], UR4 ;  /* 0x03003804073fe5b2 */ /* 0x0002a20008000100 */
[----:B------:R-:W2:Y:S02]  /*ce90*/  @!UP0 SYNCS.EXCH.64 URZ, [UR7+0x30040], UR24 ;  /* 0x03004018073f85b2 */ /* 0x000ea40008000100 */
[----:B--2---:R-:W-:Y:S06]  /*cea0*/  BAR.SYNC.DEFER_BLOCKING 0x0, 0x80 ;  /* 0x0002000000007b1d */ /* 0x004fec0000010000 */
[----:B------:R2:W3:Y:S01]  /*ceb0*/  @!UP1 SYNCS.EXCH.64 URZ, [UR7+0x30048], UR8 ;  /* 0x03004808073f95b2 */ /* 0x0004e20008000100 */
[----:B------:R4:W-:Y:S01]  /*cec0*/  STS.64 [UR7+0x30050], R4 ;  /* 0x03005004ff007988 */ /* 0x0009e20008000a07 */
[----:B---3--:R-:W-:Y:S08]  /*ced0*/  BAR.SYNC.DEFER_BLOCKING 0x1 ;  /* 0x0040000000007b1d */ /* 0x008ff00000010000 */
[----:B----4-:R-:W3:-:S00]  /*cee0*/  USETMAXREG.DEALLOC.CTAPOOL 0x28 ;  /* 0x00000028000079c8 */ /* 0x010ec000080e0500 */
[----:B-1----:R-:W1:Y:S08]  /*cef0*/  S2UR UR4, SR_CTAID.Y ;  /* 0x00000000000479c3 */ /* 0x002e700000002600 */
[----:B------:R-:W-:Y:S01]  /*cf00*/  BAR.SYNC.DEFER_BLOCKING 0x1 ;  /* 0x0040000000007b1d */ /* 0x000fe20000010000 */
[----:B------:R-:W-:-:S07]  /*cf10*/  ELECT P0, URZ, PT ;  /* 0x00000000003f782f */ /* 0x000fce0003800000 */
[----:B------:R-:W4:Y:S01]  /*cf20*/  S2UR UR11, SR_CTAID.X ;  /* 0x00000000000b79c3 */ /* 0x000f220000002500 */
[----:B------:R-:W-:Y:S02]  /*cf30*/  ELECT P1, URZ, PT ;  /* 0x00000000003f782f */ /* 0x000fe40003820000 */
[----:B---3--:R-:W-:Y:S01]  /*cf40*/  @!P2 MOV R0, 0x4000 ;  /* 0x000040000000a802 */ /* 0x008fe20000000f00 */
[----:B------:R-:W-:Y:S01]  /*cf50*/  ULOP3.LUT UR6, UR6, 0x1, URZ, 0xc0, !UPT ;  /* 0x0000000106067892 */ /* 0x000fe2000f8ec03f */
[C---:B------:R-:W-:Y:S01]  /*cf60*/  ISETP.LT.U32.AND P0, PT, R2.reuse, 0x40, P0 ;  /* 0x000000400200780c */ /* 0x040fe20000701070 */
[----:B------:R-:W-:Y:S01]  /*cf70*/  ULDC UR17, c[0x0][0x518] ;  /* 0x0001460000117ab9 */ /* 0x000fe20000000800 */
[----:B------:R-:W-:Y:S01]  /*cf80*/  ISETP.LT.U32.AND P1, PT, R2, 0x40, P1 ;  /* 0x000000400200780c */ /* 0x000fe20000f21070 */
[----:B------:R-:W-:Y:S02]  /*cf90*/  ULEA UR5, UR6, UR7, 0xd ;  /* 0x0000000706057291 */ /* 0x000fe4000f8e683f */
[----:B------:R3:W-:Y:S01]  /*cfa0*/  @!P2 SYNCS.ARRIVE.TRANS64 RZ, [UR7+0x30000], R0 ;  /* 0x03000000ffffa9a7 */ /* 0x0007e20008000007 */
[----:B------:R-:W-:Y:S01]  /*cfb0*/  BAR.SYNC.DEFER_BLOCKING 0x0, 0x80 ;  /* 0x0002000000007b1d */ /* 0x000fe20000010000 */
[----:B------:R-:W-:-:S02]  /*cfc0*/  USHF.L.U32 UR10, UR6, 0x6, URZ ;  /* 0x00000006060a7899 */ /* 0x000fc4000800063f */
[----:B-1----:R-:W-:-:S04]  /*cfd0*/  UIMAD UR16, UR4, UR17, URZ ;  /* 0x00000011041072a4 */ /* 0x002fc8000f8e023f */
[----:B------:R-:W-:Y:S02]  /*cfe0*/  VOTEU.ANY UP2, P0 ;  /* 0x00000000003f7886 */ /* 0x000fe40000040100 */
[----:B------:R-:W-:Y:S01]  /*cff0*/  VOTEU.ANY UP3, P1 ;  /* 0x00000000003f7886 */ /* 0x000fe20000860100 */
[----:B------:R-:W-:Y:S01]  /*d000*/  VOTEU.ANY UP4, P0 ;  /* 0x00000000003f7886 */ /* 0x000fe20000080100 */
[----:B------:R-:W-:Y:S01]  /*d010*/  UMOV UR14, UR10 ;  /* 0x0000000a000e7c82 */ /* 0x000fe20008000000 */
[----:B------:R-:W-:Y:S02]  /*d020*/  @UP2 UIADD3 UR4, UP0, UR46, 0x30, URZ ;  /* 0x000000302e042890 */ /* 0x000fe4000ff1e03f */
[----:B--2---:R-:W-:Y:S02]  /*d030*/  @UP2 UIADD3 UR8, UR5, 0x20000, URZ ;  /* 0x0002000005082890 */ /* 0x004fe4000fffe03f */
[----:B------:R-:W-:Y:S02]  /*d040*/  @UP3 UIADD3 UR12, UR5, 0x24000, URZ ;  /* 0x00024000050c3890 */ /* 0x000fe4000fffe03f */
[----:B----4-:R-:W-:-:S02]  /*d050*/  ULEA UR11, UR11, UR16, 0x7 ;  /* 0x000000100b0b7291 */ /* 0x010fc4000f8e383f */
[----:B------:R-:W-:Y:S02]  /*d060*/  @UP2 UIADD3 UR9, UR7, 0x30000, URZ ;  /* 0x0003000007092890 */ /* 0x000fe4000fffe03f */
[----:B------:R-:W-:Y:S02]  /*d070*/  @UP2 UIADD3.X UR5, URZ, UR47, URZ, UP0, !UPT ;  /* 0x0000002f3f052290 */ /* 0x000fe400087fe43f */
[----:B------:R-:W-:Y:S02]  /*d080*/  @UP3 UIADD3 UR18, UP1, UR46, 0x30, URZ ;  /* 0x000000302e123890 */ /* 0x000fe4000ff3e03f */
[----:B------:R-:W-:Y:S02]  /*d090*/  @UP3 UIADD3 UR13, UR7, 0x30008, URZ ;  /* 0x00030008070d3890 */ /* 0x000fe4000fffe03f */
[----:B------:R-:W-:Y:S02]  /*d0a0*/  UIADD3 UR15, UR11, 0x40, URZ ;  /* 0x000000400b0f7890 */ /* 0x000fe4000fffe03f */
[----:B------:R-:W-:Y:S01]  /*d0b0*/  @UP3 UIADD3.X UR19, URZ, UR47, URZ, UP1, !UPT ;  /* 0x0000002f3f133290 */ /* 0x000fe20008ffe43f */
[----:B------:R3:W-:Y:S01]  /*d0c0*/  @UP4 UTMALDG.2D [UR8], [UR4] ;  /* 0x00000008040045b4 */ /* 0x0007e20008008000 */
[----:B------:R-:W-:Y:S01]  /*d0d0*/  VOTEU.ANY UP0, P1 ;  /* 0x00000000003f7886 */ /* 0x000fe20000800100 */
[----:B------:R-:W-:Y:S06]  /*d0e0*/  BAR.SYNC.DEFER_BLOCKING 0x0, 0x80 ;  /* 0x0002000000007b1d */ /* 0x000fec0000010000 */
[----:B------:R3:W-:Y:S02]  /*d0f0*/  @!P2 SYNCS.ARRIVE.TRANS64 RZ, [UR7+0x30008], R0 ;  /* 0x03000800ffffa9a7 */ /* 0x0007e40008000007 */
[----:B------:R-:W-:Y:S06]  /*d100*/  BAR.SYNC.DEFER_BLOCKING 0x0, 0x80 ;  /* 0x0002000000007b1d */ /* 0x000fec0000010000 */
[----:B------:R3:W-:Y:S01]  /*d110*/  @UP0 UTMALDG.2D [UR12], [UR18] ;  /* 0x0000000c120005b4 */ /* 0x0007e20008008000 */
[----:B------:R-:W-:-:S06]  /*d120*/  UISETP.GE.AND UP0, UPT, UR17, 0x1, UPT ;  /* 0x000000011100788c */ /* 0x000fcc000bf06270 */
[----:B------:R-:W-:-:S13]  /*d130*/  PLOP3.LUT P0, PT, PT, PT, UP0, 0x80, 0x0 ;  /* 0x000000000000781c */ /* 0x000fda0003f0f008 */
[----:B---3--:R-:W-:Y:S05]  /*d140*/  @!P0 BRA `(.L_x_19) ;  /* 0x0000000000c88947 */ /* 0x008fea0003800000 */
[----:B------:R-:W-:Y:S01]  /*d150*/  ULEA UR6, UR6, UR7, 0xe ;  /* 0x0000000706067291 */ /* 0x000fe2000f8e703f */
[----:B------:R-:W-:Y:S01]  /*d160*/  MOV R0, RZ ;  /* 0x000000ff00007202 */ /* 0x000fe20000000f00 */
[----:B------:R-:W-:Y:S01]  /*d170*/  UMOV UR4, URZ ;  /* 0x0000003f00047c82 */ /* 0x000fe20008000000 */
[----:B------:R-:W-:Y:S01]  /*d180*/  UMOV UR5, URZ ;  /* 0x0000003f00057c82 */ /* 0x000fe20008000000 */
[----:B------:R-:W-:-:S12]  /*d190*/  UIADD3 UR17, UR6, 0x10000, URZ ;  /* 0x0001000006117890 */ /* 0x000fd8000fffe03f */
.L_x_22:
[----:B------:R-:W-:-:S04]  /*d1a0*/  ULEA.HI UR8, UR4, UR4, URZ, 0x1 ;  /* 0x0000000404087291 */ /* 0x000fc8000f8f083f */
[----:B------:R-:W-:-:S04]  /*d1b0*/  ULOP3.LUT UR8, UR8, 0xfffffffe, URZ, 0xc0, !UPT ;  /* 0xfffffffe08087892 */ /* 0x000fc8000f8ec03f */
[----:B------:R-:W-:-:S04]  /*d1c0*/  UIADD3 UR14, -UR8, UR4, URZ ;  /* 0x00000004080e7290 */ /* 0x000fc8000fffe13f */
[----:B------:R-:W-:Y:S02]  /*d1d0*/  ULEA UR15, UR14, UR7, 0x3 ;  /* 0x000000070e0f7291 */ /* 0x000fe4000f8e183f */
[----:B------:R-:W-:-:S04]  /*d1e0*/  ISETP.NE.U32.AND P0, PT, RZ, UR14, PT ;  /* 0x0000000eff007c0c */ /* 0x000fc8000bf05070 */
[----:B------:R-:W-:-:S04]  /*d1f0*/  SEL R3, RZ, 0x1, P0 ;  /* 0x00000001ff037807 */ /* 0x000fc80000000000 */
[----:B------:R-:W-:-:S04]  /*d200*/  LOP3.LUT R0, R0, R3, RZ, 0x3c, !PT ;  /* 0x0000000300007212 */ /* 0x000fc800078e3cff */
[----:B------:R-:W-:-:S04]  /*d210*/  SHF.L.U32 R3, R0, 0x1f, RZ ;  /* 0x0000001f00037819 */ /* 0x000fc800000006ff */
[----:B------:R-:W1:Y:S02]  /*d220*/  SYNCS.PHASECHK.TRANS64.TRYWAIT P0, [UR15+0x30010], R3 ;  /* 0x03001003ff0075a7 */ /* 0x000e64000800014f */
[----:B-1----:R-:W-:Y:S05]  /*d230*/  @!P0 BRA `(.L_x_20) ;  /* 0x0000000400a08947 */ /* 0x002fea0003800000 */
.L_x_39:
[----:B------:R-:W-:Y:S02]  /*d240*/  ELECT P0, URZ, PT ;  /* 0x00000000003f782f */ /* 0x000fe40003800000 */
[----:B------:R-:W-:Y:S01]  /*d250*/  @!P2 MOV R3, 0x8000 ;  /* 0x000080000003a802 */ /* 0x000fe20000000f00 */
[----:B------:R-:W-:Y:S01]  /*d260*/  UIADD3 UR11, UR16, UR5, URZ ;  /* 0x00000005100b7290 */ /* 0x000fe2000fffe03f */
[----:B------:R-:W-:Y:S01]  /*d270*/  SHF.L.U32 R4, R0, 0x1f, RZ ;  /* 0x0000001f00047819 */ /* 0x000fe200000006ff */
[----:B------:R-:W-:Y:S01]  /*d280*/  ULEA UR8, UR14, UR6, 0xf ;  /* 0x000000060e087291 */ /* 0x000fe2000f8e783f */
[----:B------:R-:W-:Y:S01]  /*d290*/  ISETP.LT.U32.AND P0, PT, R2, 0x40, P0 ;  /* 0x000000400200780c */ /* 0x000fe20000701070 */
[----:B------:R1:W-:Y:S01]  /*d2a0*/  @!P2 SYNCS.ARRIVE.TRANS64 RZ, [UR15+0x30020], R3 ;  /* 0x03002003ffffa9a7 */ /* 0x0003e2000800000f */
[----:B------:R-:W-:-:S11]  /*d2b0*/  UIADD3 UR5, UR5, 0x80, URZ ;  /* 0x0000008005057890 */ /* 0x000fd6000fffe03f */
[----:B------:R-:W-:Y:S01]  /*d2c0*/  VOTEU.ANY UP1, P0 ;  /* 0x00000000003f7886 */ /* 0x000fe20000020100 */
[----:B-1----:R-:W1:Y:S04]  /*d2d0*/  LDC R3, c[0x0][0x518] ;  /* 0x00014600ff037b82 */ /* 0x002e680000000800 */
[----:B------:R-:W-:Y:S02]  /*d2e0*/  @UP1 UIADD3 UR12, UP0, UR46, 0xf0, URZ ;  /* 0x000000f02e0c1890 */ /* 0x000fe4000ff1e03f */
[----:B------:R-:W-:Y:S02]  /*d2f0*/  @UP1 UIADD3 UR9, UR15, 0x30020, URZ ;  /* 0x000300200f091890 */ /* 0x000fe4000fffe03f */
[----:B------:R-:W-:-:S03]  /*d300*/  @UP1 UIADD3.X UR13, URZ, UR47, URZ, UP0, !UPT ;  /* 0x0000002f3f0d1290 */ /* 0x000fc600087fe43f */
[----:B------:R-:W-:Y:S01]  /*d310*/  VOTEU.ANY UP0, P0 ;  /* 0x00000000003f7886 */ /* 0x000fe20000000100 */
[----:B------:R-:W-:Y:S01]  /*d320*/  BAR.SYNC.DEFER_BLOCKING 0x0, 0x80 ;  /* 0x0002000000007b1d */ /* 0x000fe20000010000 */
[----:B-1----:R-:W-:-:S05]  /*d330*/  ISETP.LE.AND P1, PT, R3, UR5, PT ;  /* 0x0000000503007c0c */ /* 0x002fca000bf23270 */
[----:B------:R1:W-:Y:S01]  /*d340*/  @UP0 UTMALDG.2D [UR8], [UR12] ;  /* 0x000000080c0005b4 */ /* 0x0003e20008008000 */
[----:B------:R-:W2:Y:S02]  /*d350*/  SYNCS.PHASECHK.TRANS64.TRYWAIT P0, [UR15+0x30030], R4 ;  /* 0x03003004ff0075a7 */ /* 0x000ea4000800014f */
[----:B-12---:R-:W-:Y:S05]  /*d360*/  @!P0 BRA `(.L_x_21) ;  /* 0x0000000400648947 */ /* 0x006fea0003800000 */
.L_x_40:
[----:B------:R-:W-:Y:S02]  /*d370*/  ELECT P0, URZ, PT ;  /* 0x00000000003f782f */ /* 0x000fe40003800000 */
[----:B------:R-:W-:Y:S01]  /*d380*/  @!P2 MOV R3, 0x8000 ;  /* 0x000080000003a802 */ /* 0x000fe20000000f00 */
[----:B------:R-:W-:Y:S01]  /*d390*/  ULEA UR12, UR14, UR17, 0xf ;  /* 0x000000110e0c7291 */ /* 0x000fe2000f8e783f */
[----:B------:R-:W-:Y:S02]  /*d3a0*/  ISETP.LT.U32.AND P0, PT, R2, 0x40, P0 ;  /* 0x000000400200780c */ /* 0x000fe40000701070 */
[----:B------:R1:W-:Y:S01]  /*d3b0*/  @!P2 SYNCS.ARRIVE.TRANS64 RZ, [UR15+0x30040], R3 ;  /* 0x03004003ffffa9a7 */ /* 0x0003e2000800000f */
[----:B------:R-:W-:Y:S01]  /*d3c0*/  UMOV UR14, UR10 ;  /* 0x0000000a000e7c82 */ /* 0x000fe20008000000 */
[----:B------:R-:W-:-:S09]  /*d3d0*/  UIADD3 UR4, UR4, 0x1, URZ ;  /* 0x0000000104047890 */ /* 0x000fd2000fffe03f */
[----:B------:R-:W-:-:S05]  /*d3e0*/  VOTEU.ANY UP1, P0 ;  /* 0x00000000003f7886 */ /* 0x000fca0000020100 */
[----:B------:R-:W-:Y:S02]  /*d3f0*/  @UP1 UIADD3 UR8, UP0, UR46, 0x1b0, URZ ;  /* 0x000001b02e081890 */ /* 0x000fe4000ff1e03f */
[----:B------:R-:W-:Y:S02]  /*d400*/  @UP1 UIADD3 UR13, UR15, 0x30040, URZ ;  /* 0x000300400f0d1890 */ /* 0x000fe4000fffe03f */
[----:B------:R-:W-:Y:S01]  /*d410*/  @UP1 UIADD3.X UR9, URZ, UR47, URZ, UP0, !UPT ;  /* 0x0000002f3f091290 */ /* 0x000fe200087fe43f */
[----:B------:R-:W-:Y:S02]  /*d420*/  UMOV UR15, UR11 ;  /* 0x0000000b000f7c82 */ /* 0x000fe40008000000 */
[----:B------:R-:W-:Y:S01]  /*d430*/  VOTEU.ANY UP0, P0 ;  /* 0x00000000003f7886 */ /* 0x000fe20000000100 */
[----:B------:R-:W-:Y:S06]  /*d440*/  BAR.SYNC.DEFER_BLOCKING 0x0, 0x80 ;  /* 0x0002000000007b1d */ /* 0x000fec0000010000 */
[----:B------:R1:W-:Y:S02]  /*d450*/  @UP0 UTMALDG.2D [UR12], [UR8] ;  /* 0x0000000c080005b4 */ /* 0x0003e40008008000 */
[----:B-1----:R-:W-:Y:S05]  /*d460*/  @!P1 BRA `(.L_x_22) ;  /* 0xfffffffc004c9947 */ /* 0x002fea000383ffff */
.L_x_19:
[----:B------:R-:W-:Y:S06]  /*d470*/  BAR.SYNC.DEFER_BLOCKING 0x1 ;  /* 0x0040000000007b1d */ /* 0x000fec0000010000 */
.L_x_23:
[----:B------:R-:W-:-:S08]  /*d480*/  NOP ;  /* 0x0000000000007918 */ /* 0x000fd00000000000 */
[----:B------:R-:W1:Y:S02]  /*d490*/  USETMAXREG.TRY_ALLOC.CTAPOOL UP0, 0x100 ;  /* 0x00000100000079c8 */ /* 0x000e640008000600 */
[----:B-1----:R-:W-:-:S13]  /*d4a0*/  PLOP3.LUT P0, PT, PT, PT, UP0, 0x80, 0x0 ;  /* 0x000000000000781c */ /* 0x002fda0003f0f008 */
[----:B------:R-:W-:Y:S05]  /*d4b0*/  @!P0 BRA `(.L_x_23) ;  /* 0xfffffffc00f08947 */ /* 0x000fea000383ffff */
[----:B------:R-:W-:Y:S06]  /*d4c0*/  BAR.SYNC.DEFER_BLOCKING 0x0, 0x80 ;  /* 0x0002000000007b1d */ /* 0x000fec0000010000 */
[----:B------:R-:W1:Y:S02]  /*d4d0*/  @!P2 SYNCS.CCTL.IV [UR7+0x30000] ;  /* 0x03000000ff00a9b1 */ /* 0x000e640008000007 */
[----:B-1----:R-:W-:Y:S06]  /*d4e0*/  BAR.SYNC.DEFER_BLOCKING 0x0, 0x80 ;  /* 0x0002000000007b1d */ /* 0x002fec0000010000 */
[----:B------:R-:W1:Y:S02]  /*d4f0*/  @!P2 SYNCS.CCTL.IV [UR7+0x30008] ;  /* 0x03000800ff00a9b1 */ /* 0x000e640008000007 */
[----:B-1----:R-:W1:Y:S02]  /*d500*/  @!P2 SYNCS.CCTL.IV [UR7+0x30010] ;  /* 0x03001000ff00a9b1 */ /* 0x002e640008000007 */
        /* <DEDUP_REMOVED lines=11> */
[----:B------:R-:W2:Y:S01]  /*d5c0*/  S2UR UR5, SR_CgaCtaId ;  /* 0x00000000000579c3 */ /* 0x000ea20000008800 */
[----:B------:R-:W-:Y:S01]  /*d5d0*/  UMOV UR4, 0x400 ;  /* 0x0000040000047882 */ /* 0x000fe20000000000 */
[----:B------:R-:W-:-:S02]  /*d5e0*/  MOV R2, 0x2020202 ;  /* 0x0202020200027802 */ /* 0x000fc40000000f00 */
[----:B------:R-:W-:Y:S01]  /*d5f0*/  MOV R3, 0x2020202 ;  /* 0x0202020200037802 */ /* 0x000fe20000000f00 */
[----:B--2---:R-:W-:-:S09]  /*d600*/  ULEA UR4, UR5, UR4, 0x18 ;  /* 0x0000000405047291 */ /* 0x004fd2000f8ec03f */
[----:B-1----:R-:W-:Y:S01]  /*d610*/  STS.64 [UR4+0x30050], R2 ;  /* 0x03005002ff007988 */ /* 0x002fe20008000a04 */
[----:B------:R-:W-:Y:S06]  /*d620*/  BAR.SYNC.DEFER_BLOCKING 0x1 ;  /* 0x0040000000007b1d */ /* 0x000fec0000010000 */
[----:B------:R-:W-:Y:S05]  /*d630*/  EXIT ;  /* 0x000000000000794d */ /* 0x000fea0003800000 */
.L_x_3:
[----:B------:R-:W1:Y:S02]  /*d640*/  SYNCS.PHASECHK.TRANS64.TRYWAIT P0, [UR7+0x30000], RZ ;  /* 0x030000ffff0075a7 */ /* 0x000e640008000147 */
[----:B-1----:R-:W-:Y:S05]  /*d650*/  @!P0 BRA `(.L_x_3) ;  /* 0xfffffffc00f88947 */ /* 0x002fea000383ffff */
[----:B------:R-:W-:Y:S05]  /*d660*/  BRA `(.L_x_24) ;  /* 0xffffff2800d47947 */ /* 0x000fea000383ffff */
.L_x_4:
[----:B------:R-:W1:Y:S02]  /*d670*/  SYNCS.PHASECHK.TRANS64.TRYWAIT P0, [UR7+0x30020], RZ ;  /* 0x030020ffff0075a7 */ /* 0x000e640008000147 */
[----:B-1----:R-:W-:Y:S05]  /*d680*/  @!P0 BRA `(.L_x_4) ;  /* 0xfffffffc00f88947 */ /* 0x002fea000383ffff */
[----:B------:R-:W-:Y:S05]  /*d690*/  BRA `(.L_x_25) ;  /* 0xffffff2800f47947 */ /* 0x000fea000383ffff */
.L_x_6:
[----:B------:R-:W-:-:S12]  /*d6a0*/  USHF.L.U32 UR15, UR5, 0x1f, URZ ;  /* 0x0000001f050f7899 */ /* 0x000fd8000800063f */
.L_x_26:
[----:B------:R-:W-:-:S04]  /*d6b0*/  MOV R5, UR15 ;  /* 0x0000000f00057c02 */ /* 0x000fc80008000f00 */
[----:B------:R-:W1:Y:S02]  /*d6c0*/  SYNCS.PHASECHK.TRANS64.TRYWAIT P0, [UR45+0x30020], R5 ;  /* 0x03002005ff0075a7 */ /* 0x000e64000800016d */
[----:B-1----:R-:W-:Y:S05]  /*d6d0*/  @!P0 BRA `(.L_x_26) ;  /* 0xfffffffc00f48947 */ /* 0x002fea000383ffff */
[----:B------:R-:W-:Y:S05]  /*d6e0*/  BRA `(.L_x_27) ;  /* 0xffffff4c00007947 */ /* 0x000fea000383ffff */
.L_x_7:
[----:B------:R-:W-:-:S12]  /*d6f0*/  USHF.L.U32 UR15, UR10, 0x1f, URZ ;  /* 0x0000001f0a0f7899 */ /* 0x000fd8000800063f */
.L_x_28:
[----:B------:R-:W-:-:S04]  /*d700*/  MOV R5, UR15 ;  /* 0x0000000f00057c02 */ /* 0x000fc80008000f00 */
[----:B------:R-:W1:Y:S02]  /*d710*/  SYNCS.PHASECHK.TRANS64.TRYWAIT P0, [UR22+0x30040], R5 ;  /* 0x03004005ff0075a7 */ /* 0x000e640008000156 */
[----:B-1----:R-:W-:Y:S05]  /*d720*/  @!P0 BRA `(.L_x_28) ;  /* 0xfffffffc00f48947 */ /* 0x002fea000383ffff */
[----:B------:R-:W-:Y:S05]  /*d730*/  BRA `(.L_x_29) ;  /* 0xffffff4c00cc7947 */ /* 0x000fea000383ffff */
.L_x_9:
[----:B------:R-:W-:-:S04]  /*d740*/  MOV R5, UR8 ;  /* 0x0000000800057c02 */ /* 0x000fc80008000f00 */
[----:B------:R-:W1:Y:S02]  /*d750*/  SYNCS.PHASECHK.TRANS64.TRYWAIT P0, [UR11+0x30040], R5 ;  /* 0x03004005ff0075a7 */ /* 0x000e64000800014b */
[----:B-1----:R-:W-:Y:S05]  /*d760*/  @!P0 BRA `(.L_x_9) ;  /* 0xfffffffc00f48947 */ /* 0x002fea000383ffff */
[----:B------:R-:W-:Y:S05]  /*d770*/  BRA `(.L_x_30) ;  /* 0xffffff7000007947 */ /* 0x000fea000383ffff */
.L_x_12:
[----:B------:R-:W1:Y:S02]  /*d780*/  SYNCS.PHASECHK.TRANS64.TRYWAIT P0, [UR7+0x30008], RZ ;  /* 0x030008ffff0075a7 */ /* 0x000e640008000147 */
[----:B-1----:R-:W-:Y:S05]  /*d790*/  @!P0 BRA `(.L_x_12) ;  /* 0xfffffffc00f88947 */ /* 0x002fea000383ffff */
[----:B------:R-:W-:Y:S05]  /*d7a0*/  BRA `(.L_x_31) ;  /* 0xffffff8c00b87947 */ /* 0x000fea000383ffff */
.L_x_13:
[----:B------:R-:W1:Y:S02]  /*d7b0*/  SYNCS.PHASECHK.TRANS64.TRYWAIT P0, [UR7+0x30020], RZ ;  /* 0x030020ffff0075a7 */ /* 0x000e640008000147 */
[----:B-1----:R-:W-:Y:S05]  /*d7c0*/  @!P0 BRA `(.L_x_13) ;  /* 0xfffffffc00f88947 */ /* 0x002fea000383ffff */
[----:B------:R-:W-:Y:S05]  /*d7d0*/  BRA `(.L_x_32) ;  /* 0xffffff8c00d87947 */ /* 0x000fea000383ffff */
.L_x_15:
[----:B------:R-:W-:-:S12]  /*d7e0*/  USHF.L.U32 UR11, UR4, 0x1f, URZ ;  /* 0x0000001f040b7899 */ /* 0x000fd8000800063f */
.L_x_33:
[----:B------:R-:W-:-:S04]  /*d7f0*/  MOV R24, UR11 ;  /* 0x0000000b00187c02 */ /* 0x000fc80008000f00 */
[----:B------:R-:W1:Y:S02]  /*d800*/  SYNCS.PHASECHK.TRANS64.TRYWAIT P0, [UR41+0x30020], R24 ;  /* 0x03002018ff0075a7 */ /* 0x000e640008000169 */
[----:B-1----:R-:W-:Y:S05]  /*d810*/  @!P0 BRA `(.L_x_33) ;  /* 0xfffffffc00f48947 */ /* 0x002fea000383ffff */
[----:B------:R-:W-:Y:S05]  /*d820*/  BRA `(.L_x_34) ;  /* 0xffffffac00e47947 */ /* 0x000fea000383ffff */
.L_x_16:
[----:B------:R-:W-:-:S12]  /*d830*/  USHF.L.U32 UR11, UR43, 0x1f, URZ ;  /* 0x0000001f2b0b7899 */ /* 0x000fd8000800063f */
.L_x_35:
[----:B------:R-:W-:-:S04]  /*d840*/  MOV R152, UR11 ;  /* 0x0000000b00987c02 */ /* 0x000fc80008000f00 */
[----:B------:R-:W1:Y:S02]  /*d850*/  SYNCS.PHASECHK.TRANS64.TRYWAIT P0, [UR18+0x30040], R152 ;  /* 0x03004098ff0075a7 */ /* 0x000e640008000152 */
[----:B-1----:R-:W-:Y:S05]  /*d860*/  @!P0 BRA `(.L_x_35) ;  /* 0xfffffffc00f48947 */ /* 0x002fea000383ffff */
[----:B------:R-:W-:Y:S05]  /*d870*/  BRA `(.L_x_36) ;  /* 0xffffffb000b07947 */ /* 0x000fea000383ffff */
.L_x_18:
[----:B------:R-:W-:-:S04]  /*d880*/  MOV R4, UR5 ;  /* 0x0000000500047c02 */ /* 0x000fc80008000f00 */
[----:B------:R-:W1:Y:S02]  /*d890*/  SYNCS.PHASECHK.TRANS64.TRYWAIT P0, [UR10+0x30040], R4 ;  /* 0x03004004ff0075a7 */ /* 0x000e64000800014a */
[----:B-1----:R-:W-:Y:S05]  /*d8a0*/  @!P0 BRA `(.L_x_18) ;  /* 0xfffffffc00f48947 */ /* 0x002fea000383ffff */
[----:B------:R-:W-:Y:S05]  /*d8b0*/  BRA `(.L_x_37) ;  /* 0xffffffd000dc7947 */ /* 0x000fea000383ffff */
.L_x_20:
[----:B------:R-:W-:-:S07]  /*d8c0*/  SHF.L.U32 R3, R0, 0x1f, RZ ;  /* 0x0000001f00037819 */ /* 0x000fce00000006ff */
.L_x_38:
[----:B------:R-:W1:Y:S02]  /*d8d0*/  SYNCS.PHASECHK.TRANS64.TRYWAIT P0, [UR15+0x30010], R3 ;  /* 0x03001003ff0075a7 */ /* 0x000e64000800014f */
[----:B-1----:R-:W-:Y:S05]  /*d8e0*/  @!P0 BRA `(.L_x_38) ;  /* 0xfffffffc00f88947 */ /* 0x002fea000383ffff */
[----:B------:R-:W-:Y:S05]  /*d8f0*/  BRA `(.L_x_39) ;  /* 0xfffffff800507947 */ /* 0x000fea000383ffff */
.L_x_21:
[----:B------:R-:W1:Y:S02]  /*d900*/  SYNCS.PHASECHK.TRANS64.TRYWAIT P0, [UR15+0x30030], R4 ;  /* 0x03003004ff0075a7 */ /* 0x000e64000800014f */
[----:B-1----:R-:W-:Y:S05]  /*d910*/  @!P0 BRA `(.L_x_21) ;  /* 0xfffffffc00f88947 */ /* 0x002fea000383ffff */
[----:B------:R-:W-:Y:S05]  /*d920*/  BRA `(.L_x_40) ;  /* 0xfffffff800907947 */ /* 0x000fea000383ffff */
.L_x_41:
[----:B------:R-:W-:-:S00]  /*d930*/  BRA `(.L_x_41) ;  /* 0xfffffffc00fc7947 */ /* 0x000fc0000383ffff */
[----:B------:R-:W-:-:S00]  /*d940*/  NOP ;  /* 0x0000000000007918 */ /* 0x000fc00000000000 */
        /* <DEDUP_REMOVED lines=11> */
.L_x_42:


//--------------------- .nv.global.init           --------------------------
	.section	.nv.global.init,"aw",@progbits
.nv.global.init:
	.type		_$_str,@object
	.size		_$_str,(.L_0 - _$_str)
_$_str:
        /*0000*/ 	.byte	0x5f, 0x5f, 0x43, 0x55, 0x44, 0x41, 0x5f, 0x46, 0x54, 0x5a, 0x00
.L_0:


//--------------------- .nv.shared._attn_fwd_ws_pipelined_pingpong --------------------------
	.section	.nv.shared._attn_fwd_ws_pipelined_pingpong,"aw",@nobits
	.sectionflags	@""
	.align	16
	.zero		1024


//--------------------- .nv.shared.reserved.0     --------------------------
	.section	.nv.shared.reserved.0,"aw",@nobits
	.weak		__nv_reservedSMEM_offset_0_alias
	.size		__nv_reservedSMEM_offset_0_alias, 0, 0
	.other		__nv_reservedSMEM_offset_0_alias,@"STO_CUDA_RESERVED_SHARED STV_DEFAULT"
__nv_reservedSMEM_offset_0_alias:
	.zero		0


//--------------------- .nv.constant0._attn_fwd_ws_pipelined_pingpong --------------------------
	.section	.nv.constant0._attn_fwd_ws_pipelined_pingpong,"a",@progbits
	.sectionflags	@""
	.align	4
.nv.constant0._attn_fwd_ws_pipelined_pingpong:
	.zero		1328


//--------------------- SYMBOLS --------------------------

	.type		.nv.reservedSmem.offset0,@object
	.size		.nv.reservedSmem.offset0,0x4
